//
// Generated by NVIDIA NVVM Compiler
//
// Compiler Build ID: CL-36424714
// Cuda compilation tools, release 13.0, V13.0.88
// Based on NVVM 20.0.0
//

.version 9.0
.target sm_100
.address_size 64

	// .globl	_Z26calculateMaximumOpenStacksPiS_iii
.extern .func  (.param .b64 func_retval0) malloc
(
	.param .b64 malloc_param_0
)
;
.extern .func free
(
	.param .b64 free_param_0
)
;

.visible .entry _Z26calculateMaximumOpenStacksPiS_iii(
	.param .u64 .ptr .align 1 _Z26calculateMaximumOpenStacksPiS_iii_param_0,
	.param .u64 .ptr .align 1 _Z26calculateMaximumOpenStacksPiS_iii_param_1,
	.param .u32 _Z26calculateMaximumOpenStacksPiS_iii_param_2,
	.param .u32 _Z26calculateMaximumOpenStacksPiS_iii_param_3,
	.param .u32 _Z26calculateMaximumOpenStacksPiS_iii_param_4
)
{
	.reg .pred 	%p<88>;
	.reg .b32 	%r<483>;
	.reg .b64 	%rd<177>;

	ld.param.u64 	%rd30, [_Z26calculateMaximumOpenStacksPiS_iii_param_1];
	ld.param.u32 	%r122, [_Z26calculateMaximumOpenStacksPiS_iii_param_2];
	ld.param.u32 	%r123, [_Z26calculateMaximumOpenStacksPiS_iii_param_3];
	ld.param.u32 	%r124, [_Z26calculateMaximumOpenStacksPiS_iii_param_4];
	cvta.to.global.u64 	%rd1, %rd30;
	mul.wide.s32 	%rd31, %r123, 4;
	{ // callseq 0, 0
	.param .b64 param0;
	st.param.b64 	[param0], %rd31;
	.param .b64 retval0;
	call.uni (retval0), 
	malloc, 
	(
	param0
	);
	ld.param.b64 	%rd32, [retval0];
	} // callseq 0
	mov.u32 	%r1, %ctaid.x;
	mad.lo.s32 	%r444, %r124, 65535, %r1;
	setp.lt.s32 	%p1, %r123, 1;
	@%p1 bra 	$L__BB0_24;
	add.s32 	%r3, %r123, -1;
	and.b32  	%r4, %r123, 15;
	setp.lt.u32 	%p2, %r3, 15;
	mov.b32 	%r435, 0;
	@%p2 bra 	$L__BB0_4;
	and.b32  	%r435, %r123, 2147483632;
	mov.b32 	%r440, 0;
$L__BB0_3:
	.pragma "nounroll";
	mul.wide.u32 	%rd33, %r440, 4;
	add.s64 	%rd34, %rd32, %rd33;
	st.u32 	[%rd34], %r440;
	add.s32 	%r127, %r440, 1;
	st.u32 	[%rd34+4], %r127;
	add.s32 	%r128, %r440, 2;
	st.u32 	[%rd34+8], %r128;
	add.s32 	%r129, %r440, 3;
	st.u32 	[%rd34+12], %r129;
	add.s32 	%r130, %r440, 4;
	st.u32 	[%rd34+16], %r130;
	add.s32 	%r131, %r440, 5;
	st.u32 	[%rd34+20], %r131;
	add.s32 	%r132, %r440, 6;
	st.u32 	[%rd34+24], %r132;
	add.s32 	%r133, %r440, 7;
	st.u32 	[%rd34+28], %r133;
	add.s32 	%r134, %r440, 8;
	st.u32 	[%rd34+32], %r134;
	add.s32 	%r135, %r440, 9;
	st.u32 	[%rd34+36], %r135;
	add.s32 	%r136, %r440, 10;
	st.u32 	[%rd34+40], %r136;
	add.s32 	%r137, %r440, 11;
	st.u32 	[%rd34+44], %r137;
	add.s32 	%r138, %r440, 12;
	st.u32 	[%rd34+48], %r138;
	add.s32 	%r139, %r440, 13;
	st.u32 	[%rd34+52], %r139;
	add.s32 	%r140, %r440, 14;
	st.u32 	[%rd34+56], %r140;
	add.s32 	%r141, %r440, 15;
	st.u32 	[%rd34+60], %r141;
	add.s32 	%r440, %r440, 16;
	setp.eq.s32 	%p3, %r440, %r435;
	@%p3 bra 	$L__BB0_4;
	bra.uni 	$L__BB0_3;
$L__BB0_4:
	setp.eq.s32 	%p4, %r4, 0;
	@%p4 bra 	$L__BB0_13;
	and.b32  	%r7, %r123, 7;
	setp.lt.u32 	%p5, %r4, 8;
	@%p5 bra 	$L__BB0_7;
	mul.wide.u32 	%rd35, %r435, 4;
	add.s64 	%rd36, %rd32, %rd35;
	st.u32 	[%rd36], %r435;
	add.s32 	%r142, %r435, 1;
	st.u32 	[%rd36+4], %r142;
	add.s32 	%r143, %r435, 2;
	st.u32 	[%rd36+8], %r143;
	add.s32 	%r144, %r435, 3;
	st.u32 	[%rd36+12], %r144;
	add.s32 	%r145, %r435, 4;
	st.u32 	[%rd36+16], %r145;
	add.s32 	%r146, %r435, 5;
	st.u32 	[%rd36+20], %r146;
	add.s32 	%r147, %r435, 6;
	st.u32 	[%rd36+24], %r147;
	add.s32 	%r148, %r435, 7;
	st.u32 	[%rd36+28], %r148;
	add.s32 	%r435, %r435, 8;
$L__BB0_7:
	setp.eq.s32 	%p6, %r7, 0;
	@%p6 bra 	$L__BB0_13;
	and.b32  	%r10, %r123, 3;
	setp.lt.u32 	%p7, %r7, 4;
	@%p7 bra 	$L__BB0_10;
	mul.wide.u32 	%rd37, %r435, 4;
	add.s64 	%rd38, %rd32, %rd37;
	st.u32 	[%rd38], %r435;
	add.s32 	%r149, %r435, 1;
	st.u32 	[%rd38+4], %r149;
	add.s32 	%r150, %r435, 2;
	st.u32 	[%rd38+8], %r150;
	add.s32 	%r151, %r435, 3;
	st.u32 	[%rd38+12], %r151;
	add.s32 	%r435, %r435, 4;
$L__BB0_10:
	setp.eq.s32 	%p8, %r10, 0;
	@%p8 bra 	$L__BB0_13;
	mov.b32 	%r439, 0;
$L__BB0_12:
	.pragma "nounroll";
	mul.wide.u32 	%rd39, %r435, 4;
	add.s64 	%rd40, %rd32, %rd39;
	st.u32 	[%rd40], %r435;
	add.s32 	%r435, %r435, 1;
	add.s32 	%r439, %r439, 1;
	setp.ne.s32 	%p9, %r439, %r10;
	@%p9 bra 	$L__BB0_12;
$L__BB0_13:
	and.b32  	%r17, %r123, 7;
	setp.lt.u32 	%p10, %r3, 7;
	mov.b32 	%r443, 0;
	@%p10 bra 	$L__BB0_16;
	and.b32  	%r443, %r123, 2147483640;
	mov.b32 	%r441, 0;
$L__BB0_15:
	.pragma "nounroll";
	add.s32 	%r155, %r441, 1;
	div.s32 	%r156, %r444, %r155;
	mad.lo.s32 	%r157, %r156, %r441, %r156;
	sub.s32 	%r158, %r444, %r157;
	mul.wide.s32 	%rd41, %r158, 4;
	add.s64 	%rd42, %rd32, %rd41;
	ld.u32 	%r159, [%rd42];
	mul.wide.u32 	%rd43, %r441, 4;
	add.s64 	%rd44, %rd32, %rd43;
	ld.u32 	%r160, [%rd44];
	st.u32 	[%rd42], %r160;
	st.u32 	[%rd44], %r159;
	add.s32 	%r161, %r441, 2;
	div.s32 	%r162, %r156, %r161;
	mul.lo.s32 	%r163, %r162, %r161;
	sub.s32 	%r164, %r156, %r163;
	mul.wide.s32 	%rd45, %r164, 4;
	add.s64 	%rd46, %rd32, %rd45;
	ld.u32 	%r165, [%rd46];
	ld.u32 	%r166, [%rd44+4];
	st.u32 	[%rd46], %r166;
	st.u32 	[%rd44+4], %r165;
	add.s32 	%r167, %r441, 3;
	div.s32 	%r168, %r162, %r167;
	mul.lo.s32 	%r169, %r168, %r167;
	sub.s32 	%r170, %r162, %r169;
	mul.wide.s32 	%rd47, %r170, 4;
	add.s64 	%rd48, %rd32, %rd47;
	ld.u32 	%r171, [%rd48];
	ld.u32 	%r172, [%rd44+8];
	st.u32 	[%rd48], %r172;
	st.u32 	[%rd44+8], %r171;
	add.s32 	%r173, %r441, 4;
	div.s32 	%r174, %r168, %r173;
	mul.lo.s32 	%r175, %r174, %r173;
	sub.s32 	%r176, %r168, %r175;
	mul.wide.s32 	%rd49, %r176, 4;
	add.s64 	%rd50, %rd32, %rd49;
	ld.u32 	%r177, [%rd50];
	ld.u32 	%r178, [%rd44+12];
	st.u32 	[%rd50], %r178;
	st.u32 	[%rd44+12], %r177;
	add.s32 	%r179, %r441, 5;
	div.s32 	%r180, %r174, %r179;
	mul.lo.s32 	%r181, %r180, %r179;
	sub.s32 	%r182, %r174, %r181;
	mul.wide.s32 	%rd51, %r182, 4;
	add.s64 	%rd52, %rd32, %rd51;
	ld.u32 	%r183, [%rd52];
	ld.u32 	%r184, [%rd44+16];
	st.u32 	[%rd52], %r184;
	st.u32 	[%rd44+16], %r183;
	add.s32 	%r185, %r441, 6;
	div.s32 	%r186, %r180, %r185;
	mul.lo.s32 	%r187, %r186, %r185;
	sub.s32 	%r188, %r180, %r187;
	mul.wide.s32 	%rd53, %r188, 4;
	add.s64 	%rd54, %rd32, %rd53;
	ld.u32 	%r189, [%rd54];
	ld.u32 	%r190, [%rd44+20];
	st.u32 	[%rd54], %r190;
	st.u32 	[%rd44+20], %r189;
	add.s32 	%r191, %r441, 7;
	div.s32 	%r192, %r186, %r191;
	mul.lo.s32 	%r193, %r192, %r191;
	sub.s32 	%r194, %r186, %r193;
	mul.wide.s32 	%rd55, %r194, 4;
	add.s64 	%rd56, %rd32, %rd55;
	ld.u32 	%r195, [%rd56];
	ld.u32 	%r196, [%rd44+24];
	st.u32 	[%rd56], %r196;
	st.u32 	[%rd44+24], %r195;
	add.s32 	%r441, %r441, 8;
	div.s32 	%r444, %r192, %r441;
	mul.lo.s32 	%r197, %r444, %r441;
	sub.s32 	%r198, %r192, %r197;
	mul.wide.s32 	%rd57, %r198, 4;
	add.s64 	%rd58, %rd32, %rd57;
	ld.u32 	%r199, [%rd58];
	ld.u32 	%r200, [%rd44+28];
	st.u32 	[%rd58], %r200;
	st.u32 	[%rd44+28], %r199;
	setp.ne.s32 	%p11, %r441, %r443;
	@%p11 bra 	$L__BB0_15;
$L__BB0_16:
	setp.eq.s32 	%p12, %r17, 0;
	@%p12 bra 	$L__BB0_24;
	and.b32  	%r27, %r123, 3;
	setp.lt.u32 	%p13, %r17, 4;
	@%p13 bra 	$L__BB0_19;
	add.s32 	%r201, %r443, 1;
	div.s32 	%r202, %r444, %r201;
	mad.lo.s32 	%r203, %r202, %r443, %r202;
	sub.s32 	%r204, %r444, %r203;
	mul.wide.s32 	%rd59, %r204, 4;
	add.s64 	%rd60, %rd32, %rd59;
	ld.u32 	%r205, [%rd60];
	mul.wide.u32 	%rd61, %r443, 4;
	add.s64 	%rd62, %rd32, %rd61;
	ld.u32 	%r206, [%rd62];
	st.u32 	[%rd60], %r206;
	st.u32 	[%rd62], %r205;
	add.s32 	%r207, %r443, 2;
	div.s32 	%r208, %r202, %r207;
	mul.lo.s32 	%r209, %r208, %r207;
	sub.s32 	%r210, %r202, %r209;
	mul.wide.s32 	%rd63, %r210, 4;
	add.s64 	%rd64, %rd32, %rd63;
	ld.u32 	%r211, [%rd64];
	ld.u32 	%r212, [%rd62+4];
	st.u32 	[%rd64], %r212;
	st.u32 	[%rd62+4], %r211;
	add.s32 	%r213, %r443, 3;
	div.s32 	%r214, %r208, %r213;
	mul.lo.s32 	%r215, %r214, %r213;
	sub.s32 	%r216, %r208, %r215;
	mul.wide.s32 	%rd65, %r216, 4;
	add.s64 	%rd66, %rd32, %rd65;
	ld.u32 	%r217, [%rd66];
	ld.u32 	%r218, [%rd62+8];
	st.u32 	[%rd66], %r218;
	st.u32 	[%rd62+8], %r217;
	add.s32 	%r443, %r443, 4;
	div.s32 	%r444, %r214, %r443;
	mul.lo.s32 	%r219, %r444, %r443;
	sub.s32 	%r220, %r214, %r219;
	mul.wide.s32 	%rd67, %r220, 4;
	add.s64 	%rd68, %rd32, %rd67;
	ld.u32 	%r221, [%rd68];
	ld.u32 	%r222, [%rd62+12];
	st.u32 	[%rd68], %r222;
	st.u32 	[%rd62+12], %r221;
$L__BB0_19:
	setp.eq.s32 	%p14, %r27, 0;
	@%p14 bra 	$L__BB0_24;
	setp.eq.s32 	%p15, %r27, 1;
	@%p15 bra 	$L__BB0_22;
	add.s32 	%r223, %r443, 1;
	div.s32 	%r224, %r444, %r223;
	mad.lo.s32 	%r225, %r224, %r443, %r224;
	sub.s32 	%r226, %r444, %r225;
	mul.wide.s32 	%rd69, %r226, 4;
	add.s64 	%rd70, %rd32, %rd69;
	ld.u32 	%r227, [%rd70];
	mul.wide.u32 	%rd71, %r443, 4;
	add.s64 	%rd72, %rd32, %rd71;
	ld.u32 	%r228, [%rd72];
	st.u32 	[%rd70], %r228;
	st.u32 	[%rd72], %r227;
	add.s32 	%r443, %r443, 2;
	div.s32 	%r444, %r224, %r443;
	mul.lo.s32 	%r229, %r444, %r443;
	sub.s32 	%r230, %r224, %r229;
	mul.wide.s32 	%rd73, %r230, 4;
	add.s64 	%rd74, %rd32, %rd73;
	ld.u32 	%r231, [%rd74];
	ld.u32 	%r232, [%rd72+4];
	st.u32 	[%rd74], %r232;
	st.u32 	[%rd72+4], %r231;
$L__BB0_22:
	and.b32  	%r233, %r123, 1;
	setp.eq.b32 	%p16, %r233, 1;
	not.pred 	%p17, %p16;
	@%p17 bra 	$L__BB0_24;
	add.s32 	%r234, %r443, 1;
	rem.s32 	%r235, %r444, %r234;
	mul.wide.s32 	%rd75, %r235, 4;
	add.s64 	%rd76, %rd32, %rd75;
	ld.u32 	%r236, [%rd76];
	mul.wide.u32 	%rd77, %r443, 4;
	add.s64 	%rd78, %rd32, %rd77;
	ld.u32 	%r237, [%rd78];
	st.u32 	[%rd76], %r237;
	st.u32 	[%rd78], %r236;
$L__BB0_24:
	mul.wide.s32 	%rd79, %r122, 4;
	{ // callseq 1, 0
	.param .b64 param0;
	st.param.b64 	[param0], %rd79;
	.param .b64 retval0;
	call.uni (retval0), 
	malloc, 
	(
	param0
	);
	ld.param.b64 	%rd80, [retval0];
	} // callseq 1
	{ // callseq 2, 0
	.param .b64 param0;
	st.param.b64 	[param0], %rd79;
	.param .b64 retval0;
	call.uni (retval0), 
	malloc, 
	(
	param0
	);
	ld.param.b64 	%rd81, [retval0];
	} // callseq 2
	setp.lt.s32 	%p18, %r122, 1;
	@%p18 bra 	$L__BB0_52;
	setp.lt.s32 	%p19, %r123, 1;
	@%p19 bra 	$L__BB0_41;
	add.s32 	%r36, %r123, -1;
	and.b32  	%r37, %r123, 15;
	add.s32 	%r38, %r37, -1;
	and.b32  	%r39, %r123, 7;
	add.s32 	%r40, %r39, -1;
	and.b32  	%r41, %r123, 2147483632;
	and.b32  	%r42, %r123, 3;
	mov.b32 	%r449, 0;
$L__BB0_27:
	setp.lt.u32 	%p28, %r36, 15;
	mul.wide.u32 	%rd94, %r449, 4;
	add.s64 	%rd95, %rd81, %rd94;
	mov.b32 	%r452, 0;
	st.u32 	[%rd95], %r452;
	add.s64 	%rd5, %rd80, %rd94;
	st.u32 	[%rd5], %r452;
	mul.lo.s32 	%r44, %r449, %r123;
	mov.u32 	%r455, %r452;
	@%p28 bra 	$L__BB0_30;
	mov.b32 	%r452, 0;
	mov.u32 	%r451, %r452;
$L__BB0_29:
	.pragma "nounroll";
	add.s32 	%r248, %r451, %r44;
	mul.wide.u32 	%rd96, %r248, 4;
	add.s64 	%rd97, %rd1, %rd96;
	ld.global.u32 	%r249, [%rd97];
	add.s32 	%r250, %r452, %r249;
	st.u32 	[%rd5], %r250;
	ld.global.u32 	%r251, [%rd97+4];
	add.s32 	%r252, %r250, %r251;
	st.u32 	[%rd5], %r252;
	ld.global.u32 	%r253, [%rd97+8];
	add.s32 	%r254, %r252, %r253;
	st.u32 	[%rd5], %r254;
	ld.global.u32 	%r255, [%rd97+12];
	add.s32 	%r256, %r254, %r255;
	st.u32 	[%rd5], %r256;
	ld.global.u32 	%r257, [%rd97+16];
	add.s32 	%r258, %r256, %r257;
	st.u32 	[%rd5], %r258;
	ld.global.u32 	%r259, [%rd97+20];
	add.s32 	%r260, %r258, %r259;
	st.u32 	[%rd5], %r260;
	ld.global.u32 	%r261, [%rd97+24];
	add.s32 	%r262, %r260, %r261;
	st.u32 	[%rd5], %r262;
	ld.global.u32 	%r263, [%rd97+28];
	add.s32 	%r264, %r262, %r263;
	st.u32 	[%rd5], %r264;
	ld.global.u32 	%r265, [%rd97+32];
	add.s32 	%r266, %r264, %r265;
	st.u32 	[%rd5], %r266;
	ld.global.u32 	%r267, [%rd97+36];
	add.s32 	%r268, %r266, %r267;
	st.u32 	[%rd5], %r268;
	ld.global.u32 	%r269, [%rd97+40];
	add.s32 	%r270, %r268, %r269;
	st.u32 	[%rd5], %r270;
	ld.global.u32 	%r271, [%rd97+44];
	add.s32 	%r272, %r270, %r271;
	st.u32 	[%rd5], %r272;
	ld.global.u32 	%r273, [%rd97+48];
	add.s32 	%r274, %r272, %r273;
	st.u32 	[%rd5], %r274;
	ld.global.u32 	%r275, [%rd97+52];
	add.s32 	%r276, %r274, %r275;
	st.u32 	[%rd5], %r276;
	ld.global.u32 	%r277, [%rd97+56];
	add.s32 	%r278, %r276, %r277;
	st.u32 	[%rd5], %r278;
	ld.global.u32 	%r279, [%rd97+60];
	add.s32 	%r452, %r278, %r279;
	st.u32 	[%rd5], %r452;
	add.s32 	%r451, %r451, 16;
	setp.eq.s32 	%p29, %r451, %r41;
	mov.u32 	%r455, %r41;
	@%p29 bra 	$L__BB0_30;
	bra.uni 	$L__BB0_29;
$L__BB0_30:
	setp.eq.s32 	%p30, %r37, 0;
	@%p30 bra 	$L__BB0_40;
	setp.lt.u32 	%p31, %r38, 7;
	@%p31 bra 	$L__BB0_33;
	add.s32 	%r280, %r455, %r44;
	mul.wide.u32 	%rd98, %r280, 4;
	add.s64 	%rd99, %rd1, %rd98;
	ld.global.u32 	%r281, [%rd99];
	add.s32 	%r282, %r452, %r281;
	st.u32 	[%rd5], %r282;
	cvt.u64.u32 	%rd100, %r44;
	cvt.u64.u32 	%rd101, %r455;
	add.s64 	%rd102, %rd101, %rd100;
	shl.b64 	%rd103, %rd102, 2;
	add.s64 	%rd104, %rd1, %rd103;
	ld.global.u32 	%r283, [%rd104+4];
	add.s32 	%r284, %r282, %r283;
	st.u32 	[%rd5], %r284;
	ld.global.u32 	%r285, [%rd104+8];
	add.s32 	%r286, %r284, %r285;
	st.u32 	[%rd5], %r286;
	ld.global.u32 	%r287, [%rd104+12];
	add.s32 	%r288, %r286, %r287;
	st.u32 	[%rd5], %r288;
	ld.global.u32 	%r289, [%rd104+16];
	add.s32 	%r290, %r288, %r289;
	st.u32 	[%rd5], %r290;
	ld.global.u32 	%r291, [%rd104+20];
	add.s32 	%r292, %r290, %r291;
	st.u32 	[%rd5], %r292;
	ld.global.u32 	%r293, [%rd104+24];
	add.s32 	%r294, %r292, %r293;
	st.u32 	[%rd5], %r294;
	ld.global.u32 	%r295, [%rd104+28];
	add.s32 	%r452, %r294, %r295;
	st.u32 	[%rd5], %r452;
	add.s32 	%r455, %r455, 8;
$L__BB0_33:
	setp.eq.s32 	%p32, %r39, 0;
	@%p32 bra 	$L__BB0_40;
	setp.lt.u32 	%p33, %r40, 3;
	@%p33 bra 	$L__BB0_36;
	add.s32 	%r296, %r455, %r44;
	mul.wide.u32 	%rd105, %r296, 4;
	add.s64 	%rd106, %rd1, %rd105;
	ld.global.u32 	%r297, [%rd106];
	add.s32 	%r298, %r452, %r297;
	st.u32 	[%rd5], %r298;
	cvt.u64.u32 	%rd107, %r44;
	cvt.u64.u32 	%rd108, %r455;
	add.s64 	%rd109, %rd108, %rd107;
	shl.b64 	%rd110, %rd109, 2;
	add.s64 	%rd111, %rd1, %rd110;
	ld.global.u32 	%r299, [%rd111+4];
	add.s32 	%r300, %r298, %r299;
	st.u32 	[%rd5], %r300;
	ld.global.u32 	%r301, [%rd111+8];
	add.s32 	%r302, %r300, %r301;
	st.u32 	[%rd5], %r302;
	ld.global.u32 	%r303, [%rd111+12];
	add.s32 	%r452, %r302, %r303;
	st.u32 	[%rd5], %r452;
	add.s32 	%r455, %r455, 4;
$L__BB0_36:
	setp.eq.s32 	%p34, %r42, 0;
	@%p34 bra 	$L__BB0_40;
	setp.eq.s32 	%p35, %r42, 1;
	add.s32 	%r304, %r455, %r44;
	mul.wide.u32 	%rd112, %r304, 4;
	add.s64 	%rd113, %rd1, %rd112;
	ld.global.u32 	%r305, [%rd113];
	add.s32 	%r59, %r452, %r305;
	st.u32 	[%rd5], %r59;
	@%p35 bra 	$L__BB0_40;
	setp.eq.s32 	%p36, %r42, 2;
	cvt.u64.u32 	%rd114, %r44;
	cvt.u64.u32 	%rd115, %r455;
	add.s64 	%rd116, %rd115, %rd114;
	shl.b64 	%rd117, %rd116, 2;
	add.s64 	%rd6, %rd1, %rd117;
	ld.global.u32 	%r306, [%rd6+4];
	add.s32 	%r60, %r59, %r306;
	st.u32 	[%rd5], %r60;
	@%p36 bra 	$L__BB0_40;
	ld.global.u32 	%r307, [%rd6+8];
	add.s32 	%r308, %r60, %r307;
	st.u32 	[%rd5], %r308;
$L__BB0_40:
	add.s32 	%r449, %r449, 1;
	setp.eq.s32 	%p37, %r449, %r122;
	@%p37 bra 	$L__BB0_52;
	bra.uni 	$L__BB0_27;
$L__BB0_41:
	and.b32  	%r62, %r122, 7;
	setp.lt.u32 	%p20, %r122, 8;
	mov.b32 	%r458, 0;
	@%p20 bra 	$L__BB0_44;
	and.b32  	%r458, %r122, 2147483640;
	mov.b32 	%r481, 0;
$L__BB0_43:
	.pragma "nounroll";
	mul.wide.u32 	%rd82, %r481, 4;
	add.s64 	%rd83, %rd81, %rd82;
	mov.b32 	%r240, 0;
	st.u32 	[%rd83], %r240;
	add.s64 	%rd84, %rd80, %rd82;
	st.u32 	[%rd84], %r240;
	st.u32 	[%rd83+4], %r240;
	st.u32 	[%rd84+4], %r240;
	st.u32 	[%rd83+8], %r240;
	st.u32 	[%rd84+8], %r240;
	st.u32 	[%rd83+12], %r240;
	st.u32 	[%rd84+12], %r240;
	st.u32 	[%rd83+16], %r240;
	st.u32 	[%rd84+16], %r240;
	st.u32 	[%rd83+20], %r240;
	st.u32 	[%rd84+20], %r240;
	st.u32 	[%rd83+24], %r240;
	st.u32 	[%rd84+24], %r240;
	st.u32 	[%rd83+28], %r240;
	st.u32 	[%rd84+28], %r240;
	add.s32 	%r481, %r481, 8;
	setp.eq.s32 	%p21, %r481, %r458;
	@%p21 bra 	$L__BB0_44;
	bra.uni 	$L__BB0_43;
$L__BB0_44:
	setp.eq.s32 	%p22, %r62, 0;
	@%p22 bra 	$L__BB0_52;
	and.b32  	%r65, %r122, 3;
	setp.lt.u32 	%p23, %r62, 4;
	@%p23 bra 	$L__BB0_47;
	mul.wide.u32 	%rd85, %r458, 4;
	add.s64 	%rd86, %rd81, %rd85;
	mov.b32 	%r241, 0;
	st.u32 	[%rd86], %r241;
	add.s64 	%rd87, %rd80, %rd85;
	st.u32 	[%rd87], %r241;
	st.u32 	[%rd86+4], %r241;
	st.u32 	[%rd87+4], %r241;
	st.u32 	[%rd86+8], %r241;
	st.u32 	[%rd87+8], %r241;
	st.u32 	[%rd86+12], %r241;
	st.u32 	[%rd87+12], %r241;
	add.s32 	%r458, %r458, 4;
$L__BB0_47:
	setp.eq.s32 	%p24, %r65, 0;
	@%p24 bra 	$L__BB0_52;
	setp.eq.s32 	%p25, %r65, 1;
	@%p25 bra 	$L__BB0_50;
	mul.wide.u32 	%rd88, %r458, 4;
	add.s64 	%rd89, %rd81, %rd88;
	mov.b32 	%r242, 0;
	st.u32 	[%rd89], %r242;
	add.s64 	%rd90, %rd80, %rd88;
	st.u32 	[%rd90], %r242;
	st.u32 	[%rd89+4], %r242;
	st.u32 	[%rd90+4], %r242;
	add.s32 	%r458, %r458, 2;
$L__BB0_50:
	and.b32  	%r243, %r122, 1;
	setp.eq.b32 	%p26, %r243, 1;
	not.pred 	%p27, %p26;
	@%p27 bra 	$L__BB0_52;
	mul.wide.u32 	%rd91, %r458, 4;
	add.s64 	%rd92, %rd81, %rd91;
	mov.b32 	%r244, 0;
	st.u32 	[%rd92], %r244;
	add.s64 	%rd93, %rd80, %rd91;
	st.u32 	[%rd93], %r244;
$L__BB0_52:
	mov.b32 	%r482, 0;
	min.s32 	%r310, %r123, %r122;
	setp.lt.s32 	%p38, %r310, 1;
	@%p38 bra 	$L__BB0_123;
	and.b32  	%r70, %r122, 7;
	and.b32  	%r71, %r122, 3;
	and.b32  	%r72, %r122, 2147483640;
	and.b32  	%r73, %r122, 1;
	and.b32  	%r74, %r122, 2147483644;
	neg.s32 	%r75, %r72;
	shl.b32 	%r76, %r123, 3;
	mul.wide.u32 	%rd7, %r123, 28;
	mul.wide.u32 	%rd8, %r123, 24;
	mul.wide.u32 	%rd9, %r123, 20;
	mul.wide.u32 	%rd10, %r123, 16;
	mul.wide.u32 	%rd11, %r123, 12;
	mul.wide.u32 	%rd12, %r123, 8;
	mul.wide.u32 	%rd13, %r123, 4;
	mov.b32 	%r461, 0;
	mov.u32 	%r482, %r461;
$L__BB0_54:
	setp.lt.u32 	%p39, %r122, 8;
	mul.wide.u32 	%rd118, %r461, 4;
	add.s64 	%rd119, %rd32, %rd118;
	ld.u32 	%r79, [%rd119];
	mov.b32 	%r479, 0;
	@%p39 bra 	$L__BB0_73;
	add.s64 	%rd176, %rd81, 16;
	add.s64 	%rd175, %rd80, 16;
	mov.u32 	%r463, %r79;
	mov.u32 	%r464, %r75;
$L__BB0_56:
	.pragma "nounroll";
	mul.wide.s32 	%rd120, %r463, 4;
	add.s64 	%rd18, %rd1, %rd120;
	ld.global.u32 	%r313, [%rd18];
	setp.lt.s32 	%p40, %r313, 1;
	@%p40 bra 	$L__BB0_58;
	ld.u32 	%r314, [%rd175+-16];
	add.s32 	%r315, %r314, -1;
	st.u32 	[%rd175+-16], %r315;
	ld.u32 	%r316, [%rd176+-16];
	add.s32 	%r317, %r316, 1;
	st.u32 	[%rd176+-16], %r317;
$L__BB0_58:
	add.s64 	%rd121, %rd18, %rd13;
	ld.global.u32 	%r318, [%rd121];
	setp.lt.s32 	%p41, %r318, 1;
	@%p41 bra 	$L__BB0_60;
	ld.u32 	%r319, [%rd175+-12];
	add.s32 	%r320, %r319, -1;
	st.u32 	[%rd175+-12], %r320;
	ld.u32 	%r321, [%rd176+-12];
	add.s32 	%r322, %r321, 1;
	st.u32 	[%rd176+-12], %r322;
$L__BB0_60:
	add.s64 	%rd122, %rd18, %rd12;
	ld.global.u32 	%r323, [%rd122];
	setp.lt.s32 	%p42, %r323, 1;
	@%p42 bra 	$L__BB0_62;
	ld.u32 	%r324, [%rd175+-8];
	add.s32 	%r325, %r324, -1;
	st.u32 	[%rd175+-8], %r325;
	ld.u32 	%r326, [%rd176+-8];
	add.s32 	%r327, %r326, 1;
	st.u32 	[%rd176+-8], %r327;
$L__BB0_62:
	add.s64 	%rd123, %rd18, %rd11;
	ld.global.u32 	%r328, [%rd123];
	setp.lt.s32 	%p43, %r328, 1;
	@%p43 bra 	$L__BB0_64;
	ld.u32 	%r329, [%rd175+-4];
	add.s32 	%r330, %r329, -1;
	st.u32 	[%rd175+-4], %r330;
	ld.u32 	%r331, [%rd176+-4];
	add.s32 	%r332, %r331, 1;
	st.u32 	[%rd176+-4], %r332;
$L__BB0_64:
	add.s64 	%rd124, %rd18, %rd10;
	ld.global.u32 	%r333, [%rd124];
	setp.lt.s32 	%p44, %r333, 1;
	@%p44 bra 	$L__BB0_66;
	ld.u32 	%r334, [%rd175];
	add.s32 	%r335, %r334, -1;
	st.u32 	[%rd175], %r335;
	ld.u32 	%r336, [%rd176];
	add.s32 	%r337, %r336, 1;
	st.u32 	[%rd176], %r337;
$L__BB0_66:
	add.s64 	%rd125, %rd18, %rd9;
	ld.global.u32 	%r338, [%rd125];
	setp.lt.s32 	%p45, %r338, 1;
	@%p45 bra 	$L__BB0_68;
	ld.u32 	%r339, [%rd175+4];
	add.s32 	%r340, %r339, -1;
	st.u32 	[%rd175+4], %r340;
	ld.u32 	%r341, [%rd176+4];
	add.s32 	%r342, %r341, 1;
	st.u32 	[%rd176+4], %r342;
$L__BB0_68:
	add.s64 	%rd126, %rd18, %rd8;
	ld.global.u32 	%r343, [%rd126];
	setp.lt.s32 	%p46, %r343, 1;
	@%p46 bra 	$L__BB0_70;
	ld.u32 	%r344, [%rd175+8];
	add.s32 	%r345, %r344, -1;
	st.u32 	[%rd175+8], %r345;
	ld.u32 	%r346, [%rd176+8];
	add.s32 	%r347, %r346, 1;
	st.u32 	[%rd176+8], %r347;
$L__BB0_70:
	add.s64 	%rd127, %rd18, %rd7;
	ld.global.u32 	%r348, [%rd127];
	setp.lt.s32 	%p47, %r348, 1;
	@%p47 bra 	$L__BB0_72;
	ld.u32 	%r349, [%rd175+12];
	add.s32 	%r350, %r349, -1;
	st.u32 	[%rd175+12], %r350;
	ld.u32 	%r351, [%rd176+12];
	add.s32 	%r352, %r351, 1;
	st.u32 	[%rd176+12], %r352;
$L__BB0_72:
	add.s32 	%r464, %r464, 8;
	add.s32 	%r463, %r463, %r76;
	add.s64 	%rd176, %rd176, 32;
	add.s64 	%rd175, %rd175, 32;
	setp.eq.s32 	%p48, %r464, 0;
	mov.u32 	%r479, %r72;
	@%p48 bra 	$L__BB0_73;
	bra.uni 	$L__BB0_56;
$L__BB0_73:
	setp.eq.s32 	%p49, %r70, 0;
	@%p49 bra 	$L__BB0_94;
	add.s32 	%r353, %r70, -1;
	setp.lt.u32 	%p50, %r353, 3;
	@%p50 bra 	$L__BB0_84;
	mad.lo.s32 	%r354, %r479, %r123, %r79;
	mul.wide.s32 	%rd128, %r354, 4;
	add.s64 	%rd25, %rd1, %rd128;
	ld.global.u32 	%r355, [%rd25];
	setp.lt.s32 	%p51, %r355, 1;
	@%p51 bra 	$L__BB0_77;
	mul.wide.u32 	%rd129, %r479, 4;
	add.s64 	%rd130, %rd80, %rd129;
	ld.u32 	%r356, [%rd130];
	add.s32 	%r357, %r356, -1;
	st.u32 	[%rd130], %r357;
	add.s64 	%rd131, %rd81, %rd129;
	ld.u32 	%r358, [%rd131];
	add.s32 	%r359, %r358, 1;
	st.u32 	[%rd131], %r359;
$L__BB0_77:
	add.s64 	%rd26, %rd25, %rd13;
	ld.global.u32 	%r360, [%rd26];
	setp.lt.s32 	%p52, %r360, 1;
	@%p52 bra 	$L__BB0_79;
	mul.wide.u32 	%rd132, %r479, 4;
	add.s64 	%rd133, %rd80, %rd132;
	ld.u32 	%r361, [%rd133+4];
	add.s32 	%r362, %r361, -1;
	st.u32 	[%rd133+4], %r362;
	add.s64 	%rd134, %rd81, %rd132;
	ld.u32 	%r363, [%rd134+4];
	add.s32 	%r364, %r363, 1;
	st.u32 	[%rd134+4], %r364;
$L__BB0_79:
	add.s64 	%rd27, %rd26, %rd13;
	ld.global.u32 	%r365, [%rd27];
	setp.lt.s32 	%p53, %r365, 1;
	@%p53 bra 	$L__BB0_81;
	mul.wide.u32 	%rd135, %r479, 4;
	add.s64 	%rd136, %rd80, %rd135;
	ld.u32 	%r366, [%rd136+8];
	add.s32 	%r367, %r366, -1;
	st.u32 	[%rd136+8], %r367;
	add.s64 	%rd137, %rd81, %rd135;
	ld.u32 	%r368, [%rd137+8];
	add.s32 	%r369, %r368, 1;
	st.u32 	[%rd137+8], %r369;
$L__BB0_81:
	add.s64 	%rd138, %rd27, %rd13;
	ld.global.u32 	%r370, [%rd138];
	setp.lt.s32 	%p54, %r370, 1;
	@%p54 bra 	$L__BB0_83;
	mul.wide.u32 	%rd139, %r479, 4;
	add.s64 	%rd140, %rd80, %rd139;
	ld.u32 	%r371, [%rd140+12];
	add.s32 	%r372, %r371, -1;
	st.u32 	[%rd140+12], %r372;
	add.s64 	%rd141, %rd81, %rd139;
	ld.u32 	%r373, [%rd141+12];
	add.s32 	%r374, %r373, 1;
	st.u32 	[%rd141+12], %r374;
$L__BB0_83:
	add.s32 	%r479, %r479, 4;
$L__BB0_84:
	setp.eq.s32 	%p55, %r71, 0;
	@%p55 bra 	$L__BB0_94;
	setp.eq.s32 	%p56, %r71, 1;
	@%p56 bra 	$L__BB0_91;
	mad.lo.s32 	%r375, %r479, %r123, %r79;
	mul.wide.s32 	%rd142, %r375, 4;
	add.s64 	%rd28, %rd1, %rd142;
	ld.global.u32 	%r376, [%rd28];
	setp.lt.s32 	%p57, %r376, 1;
	@%p57 bra 	$L__BB0_88;
	mul.wide.u32 	%rd143, %r479, 4;
	add.s64 	%rd144, %rd80, %rd143;
	ld.u32 	%r377, [%rd144];
	add.s32 	%r378, %r377, -1;
	st.u32 	[%rd144], %r378;
	add.s64 	%rd145, %rd81, %rd143;
	ld.u32 	%r379, [%rd145];
	add.s32 	%r380, %r379, 1;
	st.u32 	[%rd145], %r380;
$L__BB0_88:
	add.s64 	%rd146, %rd28, %rd13;
	ld.global.u32 	%r381, [%rd146];
	setp.lt.s32 	%p58, %r381, 1;
	@%p58 bra 	$L__BB0_90;
	mul.wide.u32 	%rd147, %r479, 4;
	add.s64 	%rd148, %rd80, %rd147;
	ld.u32 	%r382, [%rd148+4];
	add.s32 	%r383, %r382, -1;
	st.u32 	[%rd148+4], %r383;
	add.s64 	%rd149, %rd81, %rd147;
	ld.u32 	%r384, [%rd149+4];
	add.s32 	%r385, %r384, 1;
	st.u32 	[%rd149+4], %r385;
$L__BB0_90:
	add.s32 	%r479, %r479, 2;
$L__BB0_91:
	setp.eq.s32 	%p59, %r73, 0;
	@%p59 bra 	$L__BB0_94;
	mad.lo.s32 	%r386, %r479, %r123, %r79;
	mul.wide.s32 	%rd150, %r386, 4;
	add.s64 	%rd151, %rd1, %rd150;
	ld.global.u32 	%r387, [%rd151];
	setp.lt.s32 	%p60, %r387, 1;
	@%p60 bra 	$L__BB0_94;
	mul.wide.u32 	%rd152, %r479, 4;
	add.s64 	%rd153, %rd80, %rd152;
	ld.u32 	%r388, [%rd153];
	add.s32 	%r389, %r388, -1;
	st.u32 	[%rd153], %r389;
	add.s64 	%rd154, %rd81, %rd152;
	ld.u32 	%r390, [%rd154];
	add.s32 	%r391, %r390, 1;
	st.u32 	[%rd154], %r391;
$L__BB0_94:
	setp.lt.u32 	%p61, %r122, 4;
	mov.b32 	%r472, 0;
	mov.u32 	%r477, %r472;
	@%p61 bra 	$L__BB0_109;
	mov.b32 	%r465, 0;
	mov.u32 	%r477, %r465;
$L__BB0_96:
	mul.wide.u32 	%rd155, %r465, 4;
	add.s64 	%rd21, %rd81, %rd155;
	ld.u32 	%r395, [%rd21];
	setp.lt.s32 	%p62, %r395, 1;
	add.s64 	%rd22, %rd80, %rd155;
	@%p62 bra 	$L__BB0_98;
	ld.u32 	%r397, [%rd22];
	setp.gt.s32 	%p63, %r397, 0;
	mov.b32 	%r467, 1;
	@%p63 bra 	$L__BB0_99;
$L__BB0_98:
	mad.lo.s32 	%r398, %r465, %r123, %r79;
	mul.wide.s32 	%rd156, %r398, 4;
	add.s64 	%rd157, %rd1, %rd156;
	ld.global.u32 	%r399, [%rd157];
	setp.gt.s32 	%p64, %r399, 0;
	selp.u32 	%r467, 1, 0, %p64;
$L__BB0_99:
	add.s32 	%r88, %r467, %r477;
	ld.u32 	%r400, [%rd21+4];
	setp.lt.s32 	%p65, %r400, 1;
	@%p65 bra 	$L__BB0_101;
	ld.u32 	%r402, [%rd22+4];
	setp.gt.s32 	%p66, %r402, 0;
	mov.b32 	%r468, 1;
	@%p66 bra 	$L__BB0_102;
$L__BB0_101:
	mad.lo.s32 	%r403, %r123, %r465, %r123;
	add.s32 	%r404, %r403, %r79;
	mul.wide.s32 	%rd158, %r404, 4;
	add.s64 	%rd159, %rd1, %rd158;
	ld.global.u32 	%r405, [%rd159];
	setp.gt.s32 	%p67, %r405, 0;
	selp.u32 	%r468, 1, 0, %p67;
$L__BB0_102:
	add.s32 	%r91, %r468, %r88;
	ld.u32 	%r406, [%rd21+8];
	setp.lt.s32 	%p68, %r406, 1;
	@%p68 bra 	$L__BB0_104;
	ld.u32 	%r408, [%rd22+8];
	setp.gt.s32 	%p69, %r408, 0;
	mov.b32 	%r469, 1;
	@%p69 bra 	$L__BB0_105;
$L__BB0_104:
	add.s32 	%r409, %r465, 2;
	mad.lo.s32 	%r410, %r409, %r123, %r79;
	mul.wide.s32 	%rd160, %r410, 4;
	add.s64 	%rd161, %rd1, %rd160;
	ld.global.u32 	%r411, [%rd161];
	setp.gt.s32 	%p70, %r411, 0;
	selp.u32 	%r469, 1, 0, %p70;
$L__BB0_105:
	add.s32 	%r94, %r469, %r91;
	ld.u32 	%r412, [%rd21+12];
	setp.lt.s32 	%p71, %r412, 1;
	@%p71 bra 	$L__BB0_107;
	ld.u32 	%r414, [%rd22+12];
	setp.gt.s32 	%p72, %r414, 0;
	mov.b32 	%r470, 1;
	@%p72 bra 	$L__BB0_108;
$L__BB0_107:
	add.s32 	%r415, %r465, 3;
	mad.lo.s32 	%r416, %r415, %r123, %r79;
	mul.wide.s32 	%rd162, %r416, 4;
	add.s64 	%rd163, %rd1, %rd162;
	ld.global.u32 	%r417, [%rd163];
	setp.gt.s32 	%p73, %r417, 0;
	selp.u32 	%r470, 1, 0, %p73;
$L__BB0_108:
	add.s32 	%r477, %r470, %r94;
	add.s32 	%r465, %r465, 4;
	setp.ne.s32 	%p74, %r465, %r74;
	mov.u32 	%r472, %r74;
	@%p74 bra 	$L__BB0_96;
$L__BB0_109:
	setp.eq.s32 	%p75, %r71, 0;
	@%p75 bra 	$L__BB0_122;
	mul.wide.u32 	%rd164, %r472, 4;
	add.s64 	%rd23, %rd81, %rd164;
	ld.u32 	%r418, [%rd23];
	setp.lt.s32 	%p76, %r418, 1;
	add.s64 	%rd24, %rd80, %rd164;
	@%p76 bra 	$L__BB0_112;
	ld.u32 	%r420, [%rd24];
	setp.gt.s32 	%p77, %r420, 0;
	mov.b32 	%r474, 1;
	@%p77 bra 	$L__BB0_113;
$L__BB0_112:
	mad.lo.s32 	%r421, %r472, %r123, %r79;
	mul.wide.s32 	%rd165, %r421, 4;
	add.s64 	%rd166, %rd1, %rd165;
	ld.global.u32 	%r422, [%rd166];
	setp.gt.s32 	%p78, %r422, 0;
	selp.u32 	%r474, 1, 0, %p78;
$L__BB0_113:
	setp.eq.s32 	%p79, %r71, 1;
	add.s32 	%r477, %r474, %r477;
	@%p79 bra 	$L__BB0_122;
	ld.u32 	%r423, [%rd23+4];
	setp.lt.s32 	%p80, %r423, 1;
	@%p80 bra 	$L__BB0_116;
	ld.u32 	%r425, [%rd24+4];
	setp.gt.s32 	%p81, %r425, 0;
	mov.b32 	%r475, 1;
	@%p81 bra 	$L__BB0_117;
$L__BB0_116:
	mad.lo.s32 	%r426, %r123, %r472, %r123;
	add.s32 	%r427, %r426, %r79;
	mul.wide.s32 	%rd167, %r427, 4;
	add.s64 	%rd168, %rd1, %rd167;
	ld.global.u32 	%r428, [%rd168];
	setp.gt.s32 	%p82, %r428, 0;
	selp.u32 	%r475, 1, 0, %p82;
$L__BB0_117:
	setp.eq.s32 	%p83, %r71, 2;
	add.s32 	%r477, %r475, %r477;
	@%p83 bra 	$L__BB0_122;
	ld.u32 	%r429, [%rd23+8];
	setp.lt.s32 	%p84, %r429, 1;
	@%p84 bra 	$L__BB0_120;
	ld.u32 	%r431, [%rd24+8];
	setp.gt.s32 	%p85, %r431, 0;
	mov.b32 	%r476, 1;
	@%p85 bra 	$L__BB0_121;
$L__BB0_120:
	add.s32 	%r432, %r472, 2;
	mad.lo.s32 	%r433, %r432, %r123, %r79;
	mul.wide.s32 	%rd169, %r433, 4;
	add.s64 	%rd170, %rd1, %rd169;
	ld.global.u32 	%r434, [%rd170];
	setp.gt.s32 	%p86, %r434, 0;
	selp.u32 	%r476, 1, 0, %p86;
$L__BB0_121:
	add.s32 	%r477, %r476, %r477;
$L__BB0_122:
	max.s32 	%r482, %r477, %r482;
	add.s32 	%r461, %r461, 1;
	setp.eq.s32 	%p87, %r461, %r123;
	@%p87 bra 	$L__BB0_123;
	bra.uni 	$L__BB0_54;
$L__BB0_123:
	ld.param.u64 	%rd174, [_Z26calculateMaximumOpenStacksPiS_iii_param_0];
	cvta.to.global.u64 	%rd171, %rd174;
	{ // callseq 3, 0
	.param .b64 param0;
	st.param.b64 	[param0], %rd80;
	call.uni 
	free, 
	(
	param0
	);
	} // callseq 3
	{ // callseq 4, 0
	.param .b64 param0;
	st.param.b64 	[param0], %rd81;
	call.uni 
	free, 
	(
	param0
	);
	} // callseq 4
	mul.wide.u32 	%rd172, %r1, 4;
	add.s64 	%rd173, %rd171, %rd172;
	st.global.u32 	[%rd173], %r482;
	{ // callseq 5, 0
	.param .b64 param0;
	st.param.b64 	[param0], %rd32;
	call.uni 
	free, 
	(
	param0
	);
	} // callseq 5
	ret;

}
	// .globl	_Z13computeStacksiPiS_S_S_ii
.visible .entry _Z13computeStacksiPiS_S_S_ii(
	.param .u32 _Z13computeStacksiPiS_S_S_ii_param_0,
	.param .u64 .ptr .align 1 _Z13computeStacksiPiS_S_S_ii_param_1,
	.param .u64 .ptr .align 1 _Z13computeStacksiPiS_S_S_ii_param_2,
	.param .u64 .ptr .align 1 _Z13computeStacksiPiS_S_S_ii_param_3,
	.param .u64 .ptr .align 1 _Z13computeStacksiPiS_S_S_ii_param_4,
	.param .u32 _Z13computeStacksiPiS_S_S_ii_param_5,
	.param .u32 _Z13computeStacksiPiS_S_S_ii_param_6
)
{
	.reg .pred 	%p<94>;
	.reg .b16 	%rs<114>;
	.reg .b32 	%r<437>;
	.reg .b64 	%rd<85>;

	ld.param.u32 	%r114, [_Z13computeStacksiPiS_S_S_ii_param_0];
	ld.param.u64 	%rd15, [_Z13computeStacksiPiS_S_S_ii_param_1];
	ld.param.u64 	%rd13, [_Z13computeStacksiPiS_S_S_ii_param_2];
	ld.param.u64 	%rd16, [_Z13computeStacksiPiS_S_S_ii_param_4];
	ld.param.u32 	%r112, [_Z13computeStacksiPiS_S_S_ii_param_5];
	ld.param.u32 	%r113, [_Z13computeStacksiPiS_S_S_ii_param_6];
	cvta.to.global.u64 	%rd1, %rd16;
	cvta.to.global.u64 	%rd2, %rd13;
	cvta.to.global.u64 	%rd17, %rd15;
	mov.u32 	%r115, %ctaid.x;
	add.s32 	%r116, %r114, %r115;
	mul.wide.u32 	%rd18, %r116, 4;
	add.s64 	%rd19, %rd17, %rd18;
	ld.global.u32 	%r1, [%rd19];
	setp.ne.s32 	%p1, %r1, 0;
	@%p1 bra 	$L__BB1_2;
	mov.b32 	%r400, 0;
	st.global.u32 	[%rd2], %r400;
	bra.uni 	$L__BB1_70;
$L__BB1_2:
	mul.lo.s32 	%r434, %r112, 10;
	setp.lt.s32 	%p2, %r113, 1;
	mov.b32 	%r433, -1;
	@%p2 bra 	$L__BB1_69;
	and.b32  	%r3, %r112, 3;
	shr.u32 	%r120, %r1, 31;
	add.s32 	%r121, %r1, %r120;
	and.b32  	%r122, %r121, -2;
	sub.s32 	%r4, %r1, %r122;
	shr.s32 	%r123, %r121, 1;
	shr.u32 	%r124, %r121, 31;
	add.s32 	%r125, %r123, %r124;
	and.b32  	%r126, %r125, 2147483646;
	sub.s32 	%r127, %r123, %r126;
	shl.b32 	%r5, %r127, 1;
	shr.s32 	%r128, %r1, 31;
	shr.u32 	%r129, %r128, 30;
	add.s32 	%r130, %r1, %r129;
	shr.s32 	%r131, %r130, 2;
	shr.u32 	%r132, %r130, 31;
	add.s32 	%r133, %r131, %r132;
	and.b32  	%r134, %r133, 1073741822;
	sub.s32 	%r135, %r131, %r134;
	shl.b32 	%r6, %r135, 2;
	shr.u32 	%r136, %r128, 29;
	add.s32 	%r137, %r1, %r136;
	shr.s32 	%r138, %r137, 3;
	shr.u32 	%r139, %r137, 31;
	add.s32 	%r140, %r138, %r139;
	and.b32  	%r141, %r140, 536870910;
	sub.s32 	%r142, %r138, %r141;
	shl.b32 	%r7, %r142, 3;
	shr.u32 	%r143, %r128, 28;
	add.s32 	%r144, %r1, %r143;
	shr.s32 	%r145, %r144, 4;
	shr.u32 	%r146, %r144, 31;
	add.s32 	%r147, %r145, %r146;
	and.b32  	%r148, %r147, 268435454;
	sub.s32 	%r149, %r145, %r148;
	shl.b32 	%r8, %r149, 4;
	shr.u32 	%r150, %r128, 27;
	add.s32 	%r151, %r1, %r150;
	shr.s32 	%r152, %r151, 5;
	shr.u32 	%r153, %r151, 31;
	add.s32 	%r154, %r152, %r153;
	and.b32  	%r155, %r154, 134217726;
	sub.s32 	%r156, %r152, %r155;
	shl.b32 	%r9, %r156, 5;
	shr.u32 	%r157, %r128, 26;
	add.s32 	%r158, %r1, %r157;
	shr.s32 	%r159, %r158, 6;
	shr.u32 	%r160, %r158, 31;
	add.s32 	%r161, %r159, %r160;
	and.b32  	%r162, %r161, 67108862;
	sub.s32 	%r163, %r159, %r162;
	shl.b32 	%r10, %r163, 6;
	shr.u32 	%r164, %r128, 25;
	add.s32 	%r165, %r1, %r164;
	shr.s32 	%r166, %r165, 7;
	shr.u32 	%r167, %r165, 31;
	add.s32 	%r168, %r166, %r167;
	and.b32  	%r169, %r168, 33554430;
	sub.s32 	%r170, %r166, %r169;
	shl.b32 	%r11, %r170, 7;
	shr.u32 	%r171, %r128, 24;
	add.s32 	%r172, %r1, %r171;
	shr.s32 	%r173, %r172, 8;
	shr.u32 	%r174, %r172, 31;
	add.s32 	%r175, %r173, %r174;
	and.b32  	%r176, %r175, 16777214;
	sub.s32 	%r177, %r173, %r176;
	shl.b32 	%r12, %r177, 8;
	shr.u32 	%r178, %r128, 23;
	add.s32 	%r179, %r1, %r178;
	shr.s32 	%r180, %r179, 9;
	shr.u32 	%r181, %r179, 31;
	add.s32 	%r182, %r180, %r181;
	and.b32  	%r183, %r182, 8388606;
	sub.s32 	%r184, %r180, %r183;
	shl.b32 	%r13, %r184, 9;
	shr.u32 	%r185, %r128, 22;
	add.s32 	%r186, %r1, %r185;
	shr.s32 	%r187, %r186, 10;
	shr.u32 	%r188, %r186, 31;
	add.s32 	%r189, %r187, %r188;
	and.b32  	%r190, %r189, 4194302;
	sub.s32 	%r191, %r187, %r190;
	shl.b32 	%r14, %r191, 10;
	shr.u32 	%r192, %r128, 21;
	add.s32 	%r193, %r1, %r192;
	shr.s32 	%r194, %r193, 11;
	shr.u32 	%r195, %r193, 31;
	add.s32 	%r196, %r194, %r195;
	and.b32  	%r197, %r196, 2097150;
	sub.s32 	%r198, %r194, %r197;
	shl.b32 	%r15, %r198, 11;
	shr.u32 	%r199, %r128, 20;
	add.s32 	%r200, %r1, %r199;
	shr.s32 	%r201, %r200, 12;
	shr.u32 	%r202, %r200, 31;
	add.s32 	%r203, %r201, %r202;
	and.b32  	%r204, %r203, 1048574;
	sub.s32 	%r205, %r201, %r204;
	shl.b32 	%r16, %r205, 12;
	shr.u32 	%r206, %r128, 19;
	add.s32 	%r207, %r1, %r206;
	shr.s32 	%r208, %r207, 13;
	shr.u32 	%r209, %r207, 31;
	add.s32 	%r210, %r208, %r209;
	and.b32  	%r211, %r210, 524286;
	sub.s32 	%r212, %r208, %r211;
	shl.b32 	%r17, %r212, 13;
	shr.u32 	%r213, %r128, 18;
	add.s32 	%r214, %r1, %r213;
	shr.s32 	%r215, %r214, 14;
	shr.u32 	%r216, %r214, 31;
	add.s32 	%r217, %r215, %r216;
	and.b32  	%r218, %r217, 262142;
	sub.s32 	%r219, %r215, %r218;
	shl.b32 	%r18, %r219, 14;
	shr.u32 	%r220, %r128, 17;
	add.s32 	%r221, %r1, %r220;
	shr.s32 	%r222, %r221, 15;
	shr.u32 	%r223, %r221, 31;
	add.s32 	%r224, %r222, %r223;
	and.b32  	%r225, %r224, 131070;
	sub.s32 	%r226, %r222, %r225;
	shl.b32 	%r19, %r226, 15;
	shr.u32 	%r227, %r128, 16;
	add.s32 	%r228, %r1, %r227;
	{ .reg .b16 tmp; mov.b32 {tmp, %rs1}, %r228; }
	shr.u32 	%r229, %r228, 31;
	cvt.u16.u32 	%rs2, %r229;
	add.s16 	%rs3, %rs1, %rs2;
	and.b16  	%rs4, %rs3, -2;
	sub.s16 	%rs5, %rs1, %rs4;
	cvt.u32.u16 	%r230, %rs5;
	shl.b32 	%r20, %r230, 16;
	shr.u32 	%r231, %r128, 15;
	add.s32 	%r232, %r1, %r231;
	shr.s32 	%r233, %r232, 17;
	cvt.u16.u32 	%rs6, %r233;
	shr.u16 	%rs7, %rs6, 15;
	add.s16 	%rs8, %rs6, %rs7;
	and.b16  	%rs9, %rs8, 32766;
	sub.s16 	%rs10, %rs6, %rs9;
	cvt.u32.u16 	%r234, %rs10;
	shl.b32 	%r21, %r234, 17;
	shr.u32 	%r235, %r128, 14;
	add.s32 	%r236, %r1, %r235;
	shr.s32 	%r237, %r236, 18;
	cvt.u16.u32 	%rs11, %r237;
	shr.u16 	%rs12, %rs11, 15;
	add.s16 	%rs13, %rs11, %rs12;
	and.b16  	%rs14, %rs13, 16382;
	sub.s16 	%rs15, %rs11, %rs14;
	cvt.u32.u16 	%r238, %rs15;
	shl.b32 	%r22, %r238, 18;
	shr.u32 	%r239, %r128, 13;
	add.s32 	%r240, %r1, %r239;
	shr.s32 	%r241, %r240, 19;
	cvt.u16.u32 	%rs16, %r241;
	shr.u16 	%rs17, %rs16, 15;
	add.s16 	%rs18, %rs16, %rs17;
	and.b16  	%rs19, %rs18, 8190;
	sub.s16 	%rs20, %rs16, %rs19;
	cvt.u32.u16 	%r242, %rs20;
	shl.b32 	%r23, %r242, 19;
	shr.u32 	%r243, %r128, 12;
	add.s32 	%r244, %r1, %r243;
	shr.s32 	%r245, %r244, 20;
	cvt.u16.u32 	%rs21, %r245;
	shr.u16 	%rs22, %rs21, 15;
	add.s16 	%rs23, %rs21, %rs22;
	and.b16  	%rs24, %rs23, 4094;
	sub.s16 	%rs25, %rs21, %rs24;
	cvt.u32.u16 	%r246, %rs25;
	shl.b32 	%r24, %r246, 20;
	shr.u32 	%r247, %r128, 11;
	add.s32 	%r248, %r1, %r247;
	shr.s32 	%r249, %r248, 21;
	cvt.u16.u32 	%rs26, %r249;
	shr.u16 	%rs27, %rs26, 15;
	add.s16 	%rs28, %rs26, %rs27;
	and.b16  	%rs29, %rs28, 2046;
	sub.s16 	%rs30, %rs26, %rs29;
	cvt.u32.u16 	%r250, %rs30;
	shl.b32 	%r25, %r250, 21;
	shr.u32 	%r251, %r128, 10;
	add.s32 	%r252, %r1, %r251;
	shr.s32 	%r253, %r252, 22;
	cvt.u16.u32 	%rs31, %r253;
	shr.u16 	%rs32, %rs31, 15;
	add.s16 	%rs33, %rs31, %rs32;
	and.b16  	%rs34, %rs33, 1022;
	sub.s16 	%rs35, %rs31, %rs34;
	cvt.u32.u16 	%r254, %rs35;
	shl.b32 	%r26, %r254, 22;
	shr.u32 	%r255, %r128, 9;
	add.s32 	%r256, %r1, %r255;
	shr.s32 	%r257, %r256, 23;
	cvt.u16.u32 	%rs36, %r257;
	shr.u16 	%rs37, %rs36, 15;
	add.s16 	%rs38, %rs36, %rs37;
	and.b16  	%rs39, %rs38, 510;
	sub.s16 	%rs40, %rs36, %rs39;
	cvt.u32.u16 	%r258, %rs40;
	shl.b32 	%r27, %r258, 23;
	shr.u32 	%r259, %r128, 8;
	add.s32 	%r260, %r1, %r259;
	shr.s32 	%r261, %r260, 24;
	cvt.u16.u32 	%rs41, %r261;
	and.b16  	%rs42, %rs41, 128;
	shr.u16 	%rs43, %rs42, 7;
	add.s16 	%rs44, %rs41, %rs43;
	and.b16  	%rs45, %rs44, 254;
	sub.s16 	%rs46, %rs41, %rs45;
	cvt.u32.u16 	%r262, %rs46;
	shl.b32 	%r28, %r262, 24;
	shr.u32 	%r263, %r128, 7;
	add.s32 	%r264, %r1, %r263;
	shr.s32 	%r265, %r264, 25;
	cvt.u16.u32 	%rs47, %r265;
	and.b16  	%rs48, %rs47, 128;
	shr.u16 	%rs49, %rs48, 7;
	add.s16 	%rs50, %rs47, %rs49;
	and.b16  	%rs51, %rs50, 126;
	sub.s16 	%rs52, %rs47, %rs51;
	cvt.u32.u16 	%r266, %rs52;
	shl.b32 	%r29, %r266, 25;
	shr.u32 	%r267, %r128, 6;
	add.s32 	%r268, %r1, %r267;
	shr.s32 	%r269, %r268, 26;
	cvt.u16.u32 	%rs53, %r269;
	and.b16  	%rs54, %rs53, 128;
	shr.u16 	%rs55, %rs54, 7;
	add.s16 	%rs56, %rs53, %rs55;
	and.b16  	%rs57, %rs56, 62;
	sub.s16 	%rs58, %rs53, %rs57;
	cvt.u32.u16 	%r270, %rs58;
	shl.b32 	%r30, %r270, 26;
	shr.u32 	%r271, %r128, 5;
	add.s32 	%r272, %r1, %r271;
	shr.s32 	%r273, %r272, 27;
	cvt.u16.u32 	%rs59, %r273;
	and.b16  	%rs60, %rs59, 128;
	shr.u16 	%rs61, %rs60, 7;
	add.s16 	%rs62, %rs59, %rs61;
	and.b16  	%rs63, %rs62, 30;
	sub.s16 	%rs64, %rs59, %rs63;
	cvt.u32.u16 	%r274, %rs64;
	shl.b32 	%r31, %r274, 27;
	shr.u32 	%r275, %r128, 4;
	add.s32 	%r276, %r1, %r275;
	shr.s32 	%r277, %r276, 28;
	cvt.u16.u32 	%rs65, %r277;
	and.b16  	%rs66, %rs65, 128;
	shr.u16 	%rs67, %rs66, 7;
	add.s16 	%rs68, %rs65, %rs67;
	and.b16  	%rs69, %rs68, 14;
	sub.s16 	%rs70, %rs65, %rs69;
	cvt.u32.u16 	%r278, %rs70;
	shl.b32 	%r32, %r278, 28;
	shr.u32 	%r279, %r128, 3;
	add.s32 	%r280, %r1, %r279;
	shr.s32 	%r281, %r280, 29;
	cvt.u16.u32 	%rs71, %r281;
	and.b16  	%rs72, %rs71, 128;
	shr.u16 	%rs73, %rs72, 7;
	add.s16 	%rs74, %rs71, %rs73;
	and.b16  	%rs75, %rs74, 6;
	sub.s16 	%rs76, %rs71, %rs75;
	cvt.u32.u16 	%r282, %rs76;
	shl.b32 	%r33, %r282, 29;
	shr.u32 	%r283, %r128, 2;
	add.s32 	%r284, %r1, %r283;
	shr.s32 	%r285, %r284, 30;
	cvt.u16.u32 	%rs77, %r285;
	and.b16  	%rs78, %rs77, 128;
	shr.u16 	%rs79, %rs78, 7;
	add.s16 	%rs80, %rs77, %rs79;
	and.b16  	%rs81, %rs80, 2;
	sub.s16 	%rs82, %rs77, %rs81;
	cvt.u32.u16 	%r286, %rs82;
	shl.b32 	%r34, %r286, 30;
	shr.u16 	%rs83, %rs41, 9;
	add.s16 	%rs84, %rs41, %rs83;
	shr.u16 	%rs85, %rs84, 7;
	cvt.u32.u16 	%r287, %rs85;
	shl.b32 	%r35, %r287, 31;
	mov.b32 	%r433, -1;
	mov.b32 	%r401, 0;
	cvt.s64.s32 	%rd20, %r112;
$L__BB1_4:
	setp.eq.s32 	%p3, %r401, 0;
	mov.u32 	%r408, %r1;
	@%p3 bra 	$L__BB1_11;
	and.b32  	%r39, %r401, 3;
	setp.lt.u32 	%p4, %r401, 4;
	mov.u32 	%r406, %r1;
	@%p4 bra 	$L__BB1_8;
	and.b32  	%r289, %r401, -4;
	neg.s32 	%r404, %r289;
	mov.u32 	%r406, %r1;
$L__BB1_7:
	shr.s32 	%r290, %r406, 31;
	shr.u32 	%r291, %r290, 28;
	add.s32 	%r292, %r406, %r291;
	shr.s32 	%r406, %r292, 4;
	add.s32 	%r404, %r404, 4;
	setp.ne.s32 	%p5, %r404, 0;
	@%p5 bra 	$L__BB1_7;
$L__BB1_8:
	setp.eq.s32 	%p6, %r39, 0;
	mov.u32 	%r408, %r406;
	@%p6 bra 	$L__BB1_11;
	shr.u32 	%r293, %r406, 31;
	add.s32 	%r294, %r406, %r293;
	shr.s32 	%r408, %r294, 1;
	setp.eq.s32 	%p7, %r39, 1;
	@%p7 bra 	$L__BB1_11;
	setp.eq.s32 	%p8, %r39, 2;
	selp.b32 	%r295, 4, 8, %p8;
	div.s32 	%r408, %r406, %r295;
$L__BB1_11:
	and.b32  	%r296, %r408, 1;
	setp.eq.b32 	%p9, %r296, 1;
	not.pred 	%p10, %p9;
	@%p10 bra 	$L__BB1_68;
	setp.eq.s32 	%p11, %r401, 0;
	setp.lt.s32 	%p12, %r112, 1;
	selp.b32 	%r298, 0, %r4, %p11;
	setp.eq.s32 	%p13, %r401, 1;
	add.s32 	%r299, %r5, %r298;
	selp.b32 	%r300, %r4, %r299, %p13;
	setp.eq.s32 	%p14, %r401, 2;
	add.s32 	%r301, %r6, %r300;
	selp.b32 	%r302, %r299, %r301, %p14;
	setp.eq.s32 	%p15, %r401, 3;
	add.s32 	%r303, %r7, %r302;
	selp.b32 	%r304, %r301, %r303, %p15;
	setp.eq.s32 	%p16, %r401, 4;
	add.s32 	%r305, %r8, %r304;
	selp.b32 	%r306, %r303, %r305, %p16;
	setp.eq.s32 	%p17, %r401, 5;
	add.s32 	%r307, %r9, %r306;
	selp.b32 	%r308, %r305, %r307, %p17;
	setp.eq.s32 	%p18, %r401, 6;
	add.s32 	%r309, %r10, %r308;
	selp.b32 	%r310, %r307, %r309, %p18;
	setp.eq.s32 	%p19, %r401, 7;
	add.s32 	%r311, %r11, %r310;
	selp.b32 	%r312, %r309, %r311, %p19;
	setp.eq.s32 	%p20, %r401, 8;
	add.s32 	%r313, %r12, %r312;
	selp.b32 	%r314, %r311, %r313, %p20;
	setp.eq.s32 	%p21, %r401, 9;
	add.s32 	%r315, %r13, %r314;
	selp.b32 	%r316, %r313, %r315, %p21;
	setp.eq.s32 	%p22, %r401, 10;
	add.s32 	%r317, %r14, %r316;
	selp.b32 	%r318, %r315, %r317, %p22;
	setp.eq.s32 	%p23, %r401, 11;
	add.s32 	%r319, %r15, %r318;
	selp.b32 	%r320, %r317, %r319, %p23;
	setp.eq.s32 	%p24, %r401, 12;
	add.s32 	%r321, %r16, %r320;
	selp.b32 	%r322, %r319, %r321, %p24;
	setp.eq.s32 	%p25, %r401, 13;
	add.s32 	%r323, %r17, %r322;
	selp.b32 	%r324, %r321, %r323, %p25;
	setp.eq.s32 	%p26, %r401, 14;
	add.s32 	%r325, %r18, %r324;
	selp.b32 	%r326, %r323, %r325, %p26;
	setp.eq.s32 	%p27, %r401, 15;
	add.s32 	%r327, %r19, %r326;
	selp.b32 	%r328, %r325, %r327, %p27;
	setp.eq.s32 	%p28, %r401, 16;
	add.s32 	%r329, %r20, %r328;
	selp.b32 	%r330, %r327, %r329, %p28;
	setp.eq.s32 	%p29, %r401, 17;
	add.s32 	%r331, %r21, %r330;
	selp.b32 	%r332, %r329, %r331, %p29;
	setp.eq.s32 	%p30, %r401, 18;
	add.s32 	%r333, %r22, %r332;
	selp.b32 	%r334, %r331, %r333, %p30;
	setp.eq.s32 	%p31, %r401, 19;
	add.s32 	%r335, %r23, %r334;
	selp.b32 	%r336, %r333, %r335, %p31;
	setp.eq.s32 	%p32, %r401, 20;
	add.s32 	%r337, %r24, %r336;
	selp.b32 	%r338, %r335, %r337, %p32;
	setp.eq.s32 	%p33, %r401, 21;
	add.s32 	%r339, %r25, %r338;
	selp.b32 	%r340, %r337, %r339, %p33;
	setp.eq.s32 	%p34, %r401, 22;
	add.s32 	%r341, %r26, %r340;
	selp.b32 	%r342, %r339, %r341, %p34;
	setp.eq.s32 	%p35, %r401, 23;
	add.s32 	%r343, %r27, %r342;
	selp.b32 	%r344, %r341, %r343, %p35;
	setp.eq.s32 	%p36, %r401, 24;
	add.s32 	%r345, %r28, %r344;
	selp.b32 	%r346, %r343, %r345, %p36;
	setp.eq.s32 	%p37, %r401, 25;
	add.s32 	%r347, %r29, %r346;
	selp.b32 	%r348, %r345, %r347, %p37;
	setp.eq.s32 	%p38, %r401, 26;
	add.s32 	%r349, %r30, %r348;
	selp.b32 	%r350, %r347, %r349, %p38;
	setp.eq.s32 	%p39, %r401, 27;
	add.s32 	%r351, %r31, %r350;
	selp.b32 	%r352, %r349, %r351, %p39;
	setp.eq.s32 	%p40, %r401, 28;
	add.s32 	%r353, %r32, %r352;
	selp.b32 	%r354, %r351, %r353, %p40;
	setp.eq.s32 	%p41, %r401, 29;
	add.s32 	%r355, %r33, %r354;
	selp.b32 	%r356, %r353, %r355, %p41;
	setp.eq.s32 	%p42, %r401, 30;
	add.s32 	%r357, %r34, %r356;
	selp.b32 	%r358, %r355, %r357, %p42;
	setp.eq.s32 	%p43, %r401, 31;
	add.s32 	%r359, %r35, %r358;
	selp.b32 	%r50, %r357, %r359, %p43;
	{ // callseq 6, 0
	.param .b64 param0;
	st.param.b64 	[param0], %rd20;
	.param .b64 retval0;
	call.uni (retval0), 
	malloc, 
	(
	param0
	);
	ld.param.b64 	%rd21, [retval0];
	} // callseq 6
	{ // callseq 7, 0
	.param .b64 param0;
	st.param.b64 	[param0], %rd20;
	.param .b64 retval0;
	call.uni (retval0), 
	malloc, 
	(
	param0
	);
	ld.param.b64 	%rd22, [retval0];
	} // callseq 7
	{ // callseq 8, 0
	.param .b64 param0;
	st.param.b64 	[param0], %rd20;
	.param .b64 retval0;
	call.uni (retval0), 
	malloc, 
	(
	param0
	);
	ld.param.b64 	%rd23, [retval0];
	} // callseq 8
	mov.b32 	%r432, 0;
	@%p12 bra 	$L__BB1_67;
	setp.lt.u32 	%p44, %r112, 8;
	mov.b32 	%r410, 0;
	@%p44 bra 	$L__BB1_16;
	mov.b32 	%r412, 0;
$L__BB1_15:
	.pragma "nounroll";
	cvt.u64.u32 	%rd24, %r412;
	add.s64 	%rd25, %rd21, %rd24;
	mov.b16 	%rs86, 0;
	st.u8 	[%rd25], %rs86;
	add.s64 	%rd26, %rd22, %rd24;
	st.u8 	[%rd26], %rs86;
	add.s64 	%rd27, %rd23, %rd24;
	st.u8 	[%rd27], %rs86;
	st.u8 	[%rd25+1], %rs86;
	st.u8 	[%rd26+1], %rs86;
	st.u8 	[%rd27+1], %rs86;
	st.u8 	[%rd25+2], %rs86;
	st.u8 	[%rd26+2], %rs86;
	st.u8 	[%rd27+2], %rs86;
	st.u8 	[%rd25+3], %rs86;
	st.u8 	[%rd26+3], %rs86;
	st.u8 	[%rd27+3], %rs86;
	st.u8 	[%rd25+4], %rs86;
	st.u8 	[%rd26+4], %rs86;
	st.u8 	[%rd27+4], %rs86;
	st.u8 	[%rd25+5], %rs86;
	st.u8 	[%rd26+5], %rs86;
	st.u8 	[%rd27+5], %rs86;
	st.u8 	[%rd25+6], %rs86;
	st.u8 	[%rd26+6], %rs86;
	st.u8 	[%rd27+6], %rs86;
	st.u8 	[%rd25+7], %rs86;
	st.u8 	[%rd26+7], %rs86;
	st.u8 	[%rd27+7], %rs86;
	add.s32 	%r412, %r412, 8;
	and.b32  	%r410, %r112, 2147483640;
	setp.eq.s32 	%p45, %r412, %r410;
	@%p45 bra 	$L__BB1_16;
	bra.uni 	$L__BB1_15;
$L__BB1_16:
	and.b32  	%r52, %r112, 7;
	setp.eq.s32 	%p46, %r52, 0;
	@%p46 bra 	$L__BB1_24;
	add.s32 	%r362, %r52, -1;
	setp.lt.u32 	%p47, %r362, 3;
	@%p47 bra 	$L__BB1_19;
	cvt.u64.u32 	%rd28, %r410;
	add.s64 	%rd29, %rd21, %rd28;
	mov.b16 	%rs87, 0;
	st.u8 	[%rd29], %rs87;
	add.s64 	%rd30, %rd22, %rd28;
	st.u8 	[%rd30], %rs87;
	add.s64 	%rd31, %rd23, %rd28;
	st.u8 	[%rd31], %rs87;
	st.u8 	[%rd29+1], %rs87;
	st.u8 	[%rd30+1], %rs87;
	st.u8 	[%rd31+1], %rs87;
	st.u8 	[%rd29+2], %rs87;
	st.u8 	[%rd30+2], %rs87;
	st.u8 	[%rd31+2], %rs87;
	st.u8 	[%rd29+3], %rs87;
	st.u8 	[%rd30+3], %rs87;
	st.u8 	[%rd31+3], %rs87;
	add.s32 	%r410, %r410, 4;
$L__BB1_19:
	setp.eq.s32 	%p48, %r3, 0;
	@%p48 bra 	$L__BB1_24;
	setp.eq.s32 	%p49, %r3, 1;
	@%p49 bra 	$L__BB1_22;
	cvt.u64.u32 	%rd32, %r410;
	add.s64 	%rd33, %rd21, %rd32;
	mov.b16 	%rs88, 0;
	st.u8 	[%rd33], %rs88;
	add.s64 	%rd34, %rd22, %rd32;
	st.u8 	[%rd34], %rs88;
	add.s64 	%rd35, %rd23, %rd32;
	st.u8 	[%rd35], %rs88;
	st.u8 	[%rd33+1], %rs88;
	st.u8 	[%rd34+1], %rs88;
	st.u8 	[%rd35+1], %rs88;
	add.s32 	%r410, %r410, 2;
$L__BB1_22:
	and.b32  	%r363, %r112, 1;
	setp.eq.b32 	%p50, %r363, 1;
	not.pred 	%p51, %p50;
	@%p51 bra 	$L__BB1_24;
	cvt.u64.u32 	%rd36, %r410;
	add.s64 	%rd37, %rd21, %rd36;
	mov.b16 	%rs89, 0;
	st.u8 	[%rd37], %rs89;
	add.s64 	%rd38, %rd22, %rd36;
	st.u8 	[%rd38], %rs89;
	add.s64 	%rd39, %rd23, %rd36;
	st.u8 	[%rd39], %rs89;
$L__BB1_24:
	mov.b32 	%r413, 0;
$L__BB1_25:
	mul.lo.s32 	%r61, %r413, %r113;
	add.s32 	%r366, %r61, %r401;
	mul.wide.u32 	%rd40, %r366, 4;
	add.s64 	%rd6, %rd1, %rd40;
	cvt.u64.u32 	%rd41, %r413;
	add.s64 	%rd7, %rd23, %rd41;
	add.s64 	%rd8, %rd22, %rd41;
	add.s64 	%rd9, %rd21, %rd41;
	mov.b32 	%r414, 0;
$L__BB1_26:
	setp.ne.s32 	%p52, %r414, %r401;
	@%p52 bra 	$L__BB1_29;
	ld.global.u32 	%r367, [%rd6];
	setp.lt.s32 	%p53, %r367, 1;
	@%p53 bra 	$L__BB1_29;
	mov.b16 	%rs90, 1;
	st.u8 	[%rd7], %rs90;
$L__BB1_29:
	setp.eq.s32 	%p54, %r414, 0;
	mov.u32 	%r419, %r50;
	@%p54 bra 	$L__BB1_36;
	and.b32  	%r63, %r414, 3;
	setp.lt.u32 	%p55, %r414, 4;
	mov.u32 	%r417, %r50;
	@%p55 bra 	$L__BB1_33;
	and.b32  	%r64, %r414, 2147483644;
	mov.b32 	%r416, 0;
	mov.u32 	%r417, %r50;
$L__BB1_32:
	shr.s32 	%r370, %r417, 31;
	shr.u32 	%r371, %r370, 28;
	add.s32 	%r372, %r417, %r371;
	shr.s32 	%r417, %r372, 4;
	add.s32 	%r416, %r416, 4;
	setp.ne.s32 	%p56, %r416, %r64;
	@%p56 bra 	$L__BB1_32;
$L__BB1_33:
	setp.eq.s32 	%p57, %r63, 0;
	mov.u32 	%r419, %r417;
	@%p57 bra 	$L__BB1_36;
	shr.u32 	%r373, %r417, 31;
	add.s32 	%r374, %r417, %r373;
	shr.s32 	%r419, %r374, 1;
	setp.eq.s32 	%p58, %r63, 1;
	@%p58 bra 	$L__BB1_36;
	setp.eq.s32 	%p59, %r63, 2;
	selp.b32 	%r375, 4, 8, %p59;
	div.s32 	%r419, %r417, %r375;
$L__BB1_36:
	and.b32  	%r376, %r419, 1;
	setp.eq.b32 	%p60, %r376, 1;
	not.pred 	%p61, %p60;
	@%p61 bra 	$L__BB1_71;
	add.s32 	%r377, %r414, %r61;
	mul.wide.u32 	%rd42, %r377, 4;
	add.s64 	%rd43, %rd1, %rd42;
	ld.global.u32 	%r378, [%rd43];
	setp.lt.s32 	%p62, %r378, 1;
	@%p62 bra 	$L__BB1_73;
	mov.b16 	%rs91, 1;
	st.u8 	[%rd8], %rs91;
	bra.uni 	$L__BB1_73;
$L__BB1_39:
	setp.lt.u32 	%p66, %r112, 4;
	mov.b32 	%r427, 0;
	mov.u32 	%r432, %r427;
	@%p66 bra 	$L__BB1_54;
	mov.b32 	%r420, 0;
	mov.u32 	%r432, %r420;
$L__BB1_41:
	cvt.u64.u32 	%rd46, %r420;
	add.s64 	%rd10, %rd23, %rd46;
	ld.u8 	%rs93, [%rd10];
	setp.ne.s16 	%p67, %rs93, 0;
	add.s64 	%rd11, %rd21, %rd46;
	mov.b32 	%r422, 1;
	@%p67 bra 	$L__BB1_44;
	ld.u8 	%rs94, [%rd11];
	setp.eq.s16 	%p68, %rs94, 0;
	mov.b32 	%r422, 0;
	@%p68 bra 	$L__BB1_44;
	add.s64 	%rd48, %rd22, %rd46;
	ld.u8 	%rs95, [%rd48];
	setp.ne.s16 	%p69, %rs95, 0;
	selp.u32 	%r422, 1, 0, %p69;
$L__BB1_44:
	add.s32 	%r80, %r422, %r432;
	ld.u8 	%rs96, [%rd10+1];
	setp.ne.s16 	%p70, %rs96, 0;
	mov.b32 	%r423, 1;
	@%p70 bra 	$L__BB1_47;
	ld.u8 	%rs97, [%rd11+1];
	setp.eq.s16 	%p71, %rs97, 0;
	mov.b32 	%r423, 0;
	@%p71 bra 	$L__BB1_47;
	add.s64 	%rd52, %rd22, %rd46;
	ld.u8 	%rs98, [%rd52+1];
	setp.ne.s16 	%p72, %rs98, 0;
	selp.u32 	%r423, 1, 0, %p72;
$L__BB1_47:
	add.s32 	%r83, %r423, %r80;
	ld.u8 	%rs99, [%rd10+2];
	setp.ne.s16 	%p73, %rs99, 0;
	mov.b32 	%r424, 1;
	@%p73 bra 	$L__BB1_50;
	ld.u8 	%rs100, [%rd11+2];
	setp.eq.s16 	%p74, %rs100, 0;
	mov.b32 	%r424, 0;
	@%p74 bra 	$L__BB1_50;
	add.s64 	%rd56, %rd22, %rd46;
	ld.u8 	%rs101, [%rd56+2];
	setp.ne.s16 	%p75, %rs101, 0;
	selp.u32 	%r424, 1, 0, %p75;
$L__BB1_50:
	add.s32 	%r86, %r424, %r83;
	ld.u8 	%rs102, [%rd10+3];
	setp.ne.s16 	%p76, %rs102, 0;
	mov.b32 	%r425, 1;
	@%p76 bra 	$L__BB1_53;
	ld.u8 	%rs103, [%rd11+3];
	setp.eq.s16 	%p77, %rs103, 0;
	mov.b32 	%r425, 0;
	@%p77 bra 	$L__BB1_53;
	add.s64 	%rd60, %rd22, %rd46;
	ld.u8 	%rs104, [%rd60+3];
	setp.ne.s16 	%p78, %rs104, 0;
	selp.u32 	%r425, 1, 0, %p78;
$L__BB1_53:
	add.s32 	%r432, %r425, %r86;
	add.s32 	%r420, %r420, 4;
	and.b32  	%r427, %r112, 2147483644;
	setp.ne.s32 	%p79, %r420, %r427;
	@%p79 bra 	$L__BB1_41;
$L__BB1_54:
	setp.eq.s32 	%p80, %r3, 0;
	@%p80 bra 	$L__BB1_67;
	cvt.u64.u32 	%rd61, %r427;
	add.s64 	%rd12, %rd23, %rd61;
	ld.u8 	%rs105, [%rd12];
	setp.ne.s16 	%p81, %rs105, 0;
	mov.b32 	%r429, 1;
	@%p81 bra 	$L__BB1_58;
	add.s64 	%rd63, %rd21, %rd61;
	ld.u8 	%rs106, [%rd63];
	setp.eq.s16 	%p82, %rs106, 0;
	mov.b32 	%r429, 0;
	@%p82 bra 	$L__BB1_58;
	add.s64 	%rd65, %rd22, %rd61;
	ld.u8 	%rs107, [%rd65];
	setp.ne.s16 	%p83, %rs107, 0;
	selp.u32 	%r429, 1, 0, %p83;
$L__BB1_58:
	setp.eq.s32 	%p84, %r3, 1;
	add.s32 	%r432, %r429, %r432;
	@%p84 bra 	$L__BB1_67;
	ld.u8 	%rs108, [%rd12+1];
	setp.ne.s16 	%p85, %rs108, 0;
	mov.b32 	%r430, 1;
	@%p85 bra 	$L__BB1_62;
	add.s64 	%rd67, %rd21, %rd61;
	ld.u8 	%rs109, [%rd67+1];
	setp.eq.s16 	%p86, %rs109, 0;
	mov.b32 	%r430, 0;
	@%p86 bra 	$L__BB1_62;
	add.s64 	%rd69, %rd22, %rd61;
	ld.u8 	%rs110, [%rd69+1];
	setp.ne.s16 	%p87, %rs110, 0;
	selp.u32 	%r430, 1, 0, %p87;
$L__BB1_62:
	setp.eq.s32 	%p88, %r3, 2;
	add.s32 	%r432, %r430, %r432;
	@%p88 bra 	$L__BB1_67;
	ld.u8 	%rs111, [%rd12+2];
	setp.ne.s16 	%p89, %rs111, 0;
	mov.b32 	%r431, 1;
	@%p89 bra 	$L__BB1_66;
	add.s64 	%rd71, %rd21, %rd61;
	ld.u8 	%rs112, [%rd71+2];
	setp.eq.s16 	%p90, %rs112, 0;
	mov.b32 	%r431, 0;
	@%p90 bra 	$L__BB1_66;
	add.s64 	%rd73, %rd22, %rd61;
	ld.u8 	%rs113, [%rd73+2];
	setp.ne.s16 	%p91, %rs113, 0;
	selp.u32 	%r431, 1, 0, %p91;
$L__BB1_66:
	add.s32 	%r432, %r431, %r432;
$L__BB1_67:
	ld.param.u64 	%rd82, [_Z13computeStacksiPiS_S_S_ii_param_2];
	{ // callseq 9, 0
	.param .b64 param0;
	st.param.b64 	[param0], %rd23;
	call.uni 
	free, 
	(
	param0
	);
	} // callseq 9
	{ // callseq 10, 0
	.param .b64 param0;
	st.param.b64 	[param0], %rd22;
	call.uni 
	free, 
	(
	param0
	);
	} // callseq 10
	{ // callseq 11, 0
	.param .b64 param0;
	st.param.b64 	[param0], %rd21;
	call.uni 
	free, 
	(
	param0
	);
	} // callseq 11
	cvta.to.global.u64 	%rd74, %rd82;
	mul.wide.s32 	%rd75, %r50, 4;
	add.s64 	%rd76, %rd74, %rd75;
	ld.global.u32 	%r398, [%rd76];
	max.s32 	%r399, %r432, %r398;
	setp.lt.s32 	%p92, %r399, %r434;
	selp.b32 	%r433, %r401, %r433, %p92;
	min.s32 	%r434, %r399, %r434;
$L__BB1_68:
	add.s32 	%r401, %r401, 1;
	setp.ne.s32 	%p93, %r401, %r113;
	@%p93 bra 	$L__BB1_4;
$L__BB1_69:
	ld.param.u64 	%rd84, [_Z13computeStacksiPiS_S_S_ii_param_3];
	ld.param.u64 	%rd83, [_Z13computeStacksiPiS_S_S_ii_param_2];
	cvta.to.global.u64 	%rd77, %rd83;
	mul.wide.s32 	%rd78, %r1, 4;
	add.s64 	%rd79, %rd77, %rd78;
	st.global.u32 	[%rd79], %r434;
	cvta.to.global.u64 	%rd80, %rd84;
	add.s64 	%rd81, %rd80, %rd78;
	st.global.u32 	[%rd81], %r433;
$L__BB1_70:
	ret;
$L__BB1_71:
	add.s32 	%r379, %r414, %r61;
	mul.wide.u32 	%rd44, %r379, 4;
	add.s64 	%rd45, %rd1, %rd44;
	ld.global.u32 	%r380, [%rd45];
	setp.lt.s32 	%p63, %r380, 1;
	@%p63 bra 	$L__BB1_73;
	mov.b16 	%rs92, 1;
	st.u8 	[%rd9], %rs92;
$L__BB1_73:
	add.s32 	%r414, %r414, 1;
	setp.ne.s32 	%p64, %r414, %r113;
	@%p64 bra 	$L__BB1_26;
	add.s32 	%r413, %r413, 1;
	setp.eq.s32 	%p65, %r413, %r112;
	@%p65 bra 	$L__BB1_39;
	bra.uni 	$L__BB1_25;

}


// ===== COMPILED SASS (sm_100) =====

	.target	sm_100

	.elftype	@"ET_EXEC"


//--------------------- .note.nv.tkinfo           --------------------------
	.section	.note.nv.tkinfo,"",@"SHT_NOTE"
	.sectionflags	@"SHF_NOTE_NV_TKINFO"
	.tkinfo
        /*0018*/ 	.word	0x00000002
        /*0030*/ 	.string	""
        /*0030*/ 	.string	"ptxas"
        /*0030*/ 	.string	"Cuda compilation tools, release 13.0, V13.0.88"
        /*0030*/ 	.string	"Build cuda_13.0.r13.0/compiler.36424714_0"
        /*0030*/ 	.string	"-arch sm_100 -m 64 "



//--------------------- .note.nv.cuinfo           --------------------------
	.section	.note.nv.cuinfo,"",@"SHT_NOTE"
	.sectionflags	@"SHF_NOTE_NV_CUINFO"
        /*0018*/ 	.short	0x0002
        /*001a*/ 	.short	0x0064
        /*001c*/ 	.short	0x0082
	.zero		2


//--------------------- .nv.info                  --------------------------
	.section	.nv.info,"",@"SHT_CUDA_INFO"
	.align	4


	//----- nvinfo : EIATTR_REGCOUNT
	.align		4
        /*0000*/ 	.byte	0x04, 0x2f
        /*0002*/ 	.short	(.L_1 - .L_0)
	.align		4
.L_0:
        /*0004*/ 	.word	index@(_Z26calculateMaximumOpenStacksPiS_iii)
        /*0008*/ 	.word	0x00000026


	//----- nvinfo : EIATTR_FRAME_SIZE
	.align		4
.L_1:
        /*000c*/ 	.byte	0x04, 0x11
        /*000e*/ 	.short	(.L_3 - .L_2)
	.align		4
.L_2:
        /*0010*/ 	.word	index@(_Z26calculateMaximumOpenStacksPiS_iii)
        /*0014*/ 	.word	0x00000000


	//----- nvinfo : EIATTR_REGCOUNT
	.align		4
.L_3:
        /*0018*/ 	.byte	0x04, 0x2f
        /*001a*/ 	.short	(.L_5 - .L_4)
	.align		4
.L_4:
        /*001c*/ 	.word	index@(_Z13computeStacksiPiS_S_S_ii)
        /*0020*/ 	.word	0x00000023


	//----- nvinfo : EIATTR_FRAME_SIZE
	.align		4
.L_5:
        /*0024*/ 	.byte	0x04, 0x11
        /*0026*/ 	.short	(.L_7 - .L_6)
	.align		4
.L_6:
        /*0028*/ 	.word	index@(_Z13computeStacksiPiS_S_S_ii)
        /*002c*/ 	.word	0x00000000


	//----- nvinfo : EIATTR_MIN_STACK_SIZE
	.align		4
.L_7:
        /*0030*/ 	.byte	0x04, 0x12
        /*0032*/ 	.short	(.L_9 - .L_8)
	.align		4
.L_8:
        /*0034*/ 	.word	index@(_Z13computeStacksiPiS_S_S_ii)
        /*0038*/ 	.word	0x00000000


	//----- nvinfo : EIATTR_MIN_STACK_SIZE
	.align		4
.L_9:
        /*003c*/ 	.byte	0x04, 0x12
        /*003e*/ 	.short	(.L_11 - .L_10)
	.align		4
.L_10:
        /*0040*/ 	.word	index@(_Z26calculateMaximumOpenStacksPiS_iii)
        /*0044*/ 	.word	0x00000000
.L_11:


//--------------------- .nv.compat                --------------------------
	.section	.nv.compat,"",@"SHT_CUDA_COMPAT_INFO"
	.align	4
        /*0000*/ 	.byte	0x02, 0x09, 0x00, 0x00, 0x02, 0x02, 0x01, 0x00, 0x02, 0x05, 0x05, 0x00, 0x03, 0x07, 0x01, 0x01
        /*0010*/ 	.byte	0x02, 0x03, 0x00, 0x00, 0x02, 0x06, 0x01, 0x00, 0x04, 0x0b, 0x08, 0x00, 0x09, 0x00, 0x00, 0x00
        /*0020*/ 	.byte	0x00, 0x00, 0x00, 0x00


//--------------------- .nv.info._Z13computeStacksiPiS_S_S_ii --------------------------
	.section	.nv.info._Z13computeStacksiPiS_S_S_ii,"",@"SHT_CUDA_INFO"
	.sectionflags	@""
	.align	4


	//----- nvinfo : EIATTR_CUDA_API_VERSION
	.align		4
        /*0000*/ 	.byte	0x04, 0x37
        /*0002*/ 	.short	(.L_13 - .L_12)
.L_12:
        /*0004*/ 	.word	0x00000082


	//----- nvinfo : EIATTR_KPARAM_INFO
	.align		4
.L_13:
        /*0008*/ 	.byte	0x04, 0x17
        /*000a*/ 	.short	(.L_15 - .L_14)
.L_14:
        /*000c*/ 	.word	0x00000000
        /*0010*/ 	.short	0x0006
        /*0012*/ 	.short	0x002c
        /*0014*/ 	.byte	0x00, 0xf0, 0x11, 0x00


	//----- nvinfo : EIATTR_KPARAM_INFO
	.align		4
.L_15:
        /*0018*/ 	.byte	0x04, 0x17
        /*001a*/ 	.short	(.L_17 - .L_16)
.L_16:
        /*001c*/ 	.word	0x00000000
        /*0020*/ 	.short	0x0005
        /*0022*/ 	.short	0x0028
        /*0024*/ 	.byte	0x00, 0xf0, 0x11, 0x00


	//----- nvinfo : EIATTR_KPARAM_INFO
	.align		4
.L_17:
        /*0028*/ 	.byte	0x04, 0x17
        /*002a*/ 	.short	(.L_19 - .L_18)
.L_18:
        /*002c*/ 	.word	0x00000000
        /*0030*/ 	.short	0x0004
        /*0032*/ 	.short	0x0020
        /*0034*/ 	.byte	0x00, 0xf5, 0x21, 0x00


	//----- nvinfo : EIATTR_KPARAM_INFO
	.align		4
.L_19:
        /*0038*/ 	.byte	0x04, 0x17
        /*003a*/ 	.short	(.L_21 - .L_20)
.L_20:
        /*003c*/ 	.word	0x00000000
        /*0040*/ 	.short	0x0003
        /*0042*/ 	.short	0x0018
        /*0044*/ 	.byte	0x00, 0xf5, 0x21, 0x00


	//----- nvinfo : EIATTR_KPARAM_INFO
	.align		4
.L_21:
        /*0048*/ 	.byte	0x04, 0x17
        /*004a*/ 	.short	(.L_23 - .L_22)
.L_22:
        /*004c*/ 	.word	0x00000000
        /*0050*/ 	.short	0x0002
        /*0052*/ 	.short	0x0010
        /*0054*/ 	.byte	0x00, 0xf5, 0x21, 0x00


	//----- nvinfo : EIATTR_KPARAM_INFO
	.align		4
.L_23:
        /*0058*/ 	.byte	0x04, 0x17
        /*005a*/ 	.short	(.L_25 - .L_24)
.L_24:
        /*005c*/ 	.word	0x00000000
        /*0060*/ 	.short	0x0001
        /*0062*/ 	.short	0x0008
        /*0064*/ 	.byte	0x00, 0xf5, 0x21, 0x00


	//----- nvinfo : EIATTR_KPARAM_INFO
	.align		4
.L_25:
        /*0068*/ 	.byte	0x04, 0x17
        /*006a*/ 	.short	(.L_27 - .L_26)
.L_26:
        /*006c*/ 	.word	0x00000000
        /*0070*/ 	.short	0x0000
        /*0072*/ 	.short	0x0000
        /*0074*/ 	.byte	0x00, 0xf0, 0x11, 0x00


	//----- nvinfo : EIATTR_SPARSE_MMA_MASK
	.align		4
.L_27:
        /*0078*/ 	.byte	0x03, 0x50
        /*007a*/ 	.short	0x0000


	//----- nvinfo : EIATTR_MAXREG_COUNT
	.align		4
        /*007c*/ 	.byte	0x03, 0x1b
        /*007e*/ 	.short	0x00ff


	//----- nvinfo : EIATTR_EXTERNS
	.align		4
        /*0080*/ 	.byte	0x04, 0x0f
        /*0082*/ 	.short	(.L_29 - .L_28)


	//   ....[0]....
	.align		4
.L_28:
        /*0084*/ 	.word	index@(malloc)


	//   ....[1]....
	.align		4
        /*0088*/ 	.word	index@(free)


	//----- nvinfo : EIATTR_MERCURY_ISA_VERSION
	.align		4
.L_29:
        /*008c*/ 	.byte	0x03, 0x5f
        /*008e*/ 	.short	0x0101


	//----- nvinfo : EIATTR_VRC_CTA_INIT_COUNT
	.align		4
        /*0090*/ 	.byte	0x02, 0x4a
	.zero		1
	.zero		1


	//----- nvinfo : EIATTR_SYSCALL_OFFSETS
	.align		4
        /*0094*/ 	.byte	0x04, 0x46
        /*0096*/ 	.short	(.L_31 - .L_30)


	//   ....[0]....
.L_30:
        /*0098*/ 	.word	0x00001d90


	//   ....[1]....
        /*009c*/ 	.word	0x00001e20


	//   ....[2]....
        /*00a0*/ 	.word	0x00001ea0


	//   ....[3]....
        /*00a4*/ 	.word	0x00003710


	//   ....[4]....
        /*00a8*/ 	.word	0x00003770


	//   ....[5]....
        /*00ac*/ 	.word	0x000037c0


	//----- nvinfo : EIATTR_EXIT_INSTR_OFFSETS
	.align		4
.L_31:
        /*00b0*/ 	.byte	0x04, 0x1c
        /*00b2*/ 	.short	(.L_33 - .L_32)


	//   ....[0]....
.L_32:
        /*00b4*/ 	.word	0x000000c0


	//   ....[1]....
        /*00b8*/ 	.word	0x00003930


	//----- nvinfo : EIATTR_CRS_STACK_SIZE
	.align		4
.L_33:
        /*00bc*/ 	.byte	0x04, 0x1e
        /*00be*/ 	.short	(.L_35 - .L_34)
.L_34:
        /*00c0*/ 	.word	0x00000000


	//----- nvinfo : EIATTR_CBANK_PARAM_SIZE
	.align		4
.L_35:
        /*00c4*/ 	.byte	0x03, 0x19
        /*00c6*/ 	.short	0x0030


	//----- nvinfo : EIATTR_PARAM_CBANK
	.align		4
        /*00c8*/ 	.byte	0x04, 0x0a
        /*00ca*/ 	.short	(.L_37 - .L_36)
	.align		4
.L_36:
        /*00cc*/ 	.word	index@(.nv.constant0._Z13computeStacksiPiS_S_S_ii)
        /*00d0*/ 	.short	0x0380
        /*00d2*/ 	.short	0x0030


	//----- nvinfo : EIATTR_SW_WAR
	.align		4
.L_37:
        /*00d4*/ 	.byte	0x04, 0x36
        /*00d6*/ 	.short	(.L_39 - .L_38)
.L_38:
        /*00d8*/ 	.word	0x00000008
.L_39:


//--------------------- .nv.info._Z26calculateMaximumOpenStacksPiS_iii --------------------------
	.section	.nv.info._Z26calculateMaximumOpenStacksPiS_iii,"",@"SHT_CUDA_INFO"
	.sectionflags	@""
	.align	4


	//----- nvinfo : EIATTR_CUDA_API_VERSION
	.align		4
        /*0000*/ 	.byte	0x04, 0x37
        /*0002*/ 	.short	(.L_41 - .L_40)
.L_40:
        /*0004*/ 	.word	0x00000082


	//----- nvinfo : EIATTR_KPARAM_INFO
	.align		4
.L_41:
        /*0008*/ 	.byte	0x04, 0x17
        /*000a*/ 	.short	(.L_43 - .L_42)
.L_42:
        /*000c*/ 	.word	0x00000000
        /*0010*/ 	.short	0x0004
        /*0012*/ 	.short	0x0018
        /*0014*/ 	.byte	0x00, 0xf0, 0x11, 0x00


	//----- nvinfo : EIATTR_KPARAM_INFO
	.align		4
.L_43:
        /*0018*/ 	.byte	0x04, 0x17
        /*001a*/ 	.short	(.L_45 - .L_44)
.L_44:
        /*001c*/ 	.word	0x00000000
        /*0020*/ 	.short	0x0003
        /*0022*/ 	.short	0x0014
        /*0024*/ 	.byte	0x00, 0xf0, 0x11, 0x00


	//----- nvinfo : EIATTR_KPARAM_INFO
	.align		4
.L_45:
        /*0028*/ 	.byte	0x04, 0x17
        /*002a*/ 	.short	(.L_47 - .L_46)
.L_46:
        /*002c*/ 	.word	0x00000000
        /*0030*/ 	.short	0x0002
        /*0032*/ 	.short	0x0010
        /*0034*/ 	.byte	0x00, 0xf0, 0x11, 0x00


	//----- nvinfo : EIATTR_KPARAM_INFO
	.align		4
.L_47:
        /*0038*/ 	.byte	0x04, 0x17
        /*003a*/ 	.short	(.L_49 - .L_48)
.L_48:
        /*003c*/ 	.word	0x00000000
        /*0040*/ 	.short	0x0001
        /*0042*/ 	.short	0x0008
        /*0044*/ 	.byte	0x00, 0xf5, 0x21, 0x00


	//----- nvinfo : EIATTR_KPARAM_INFO
	.align		4
.L_49:
        /*0048*/ 	.byte	0x04, 0x17
        /*004a*/ 	.short	(.L_51 - .L_50)
.L_50:
        /*004c*/ 	.word	0x00000000
        /*0050*/ 	.short	0x0000
        /*0052*/ 	.short	0x0000
        /*0054*/ 	.byte	0x00, 0xf5, 0x21, 0x00


	//----- nvinfo : EIATTR_SPARSE_MMA_MASK
	.align		4
.L_51:
        /*0058*/ 	.byte	0x03, 0x50
        /*005a*/ 	.short	0x0000


	//----- nvinfo : EIATTR_MAXREG_COUNT
	.align		4
        /*005c*/ 	.byte	0x03, 0x1b
        /*005e*/ 	.short	0x00ff


	//----- nvinfo : EIATTR_EXTERNS
	.align		4
        /*0060*/ 	.byte	0x04, 0x0f
        /*0062*/ 	.short	(.L_53 - .L_52)


	//   ....[0]....
	.align		4
.L_52:
        /*0064*/ 	.word	index@(malloc)


	//   ....[1]....
	.align		4
        /*0068*/ 	.word	index@(free)


	//----- nvinfo : EIATTR_MERCURY_ISA_VERSION
	.align		4
.L_53:
        /*006c*/ 	.byte	0x03, 0x5f
        /*006e*/ 	.short	0x0101


	//----- nvinfo : EIATTR_VRC_CTA_INIT_COUNT
	.align		4
        /*0070*/ 	.byte	0x02, 0x4a
	.zero		1
	.zero		1


	//----- nvinfo : EIATTR_SYSCALL_OFFSETS
	.align		4
        /*0074*/ 	.byte	0x04, 0x46
        /*0076*/ 	.short	(.L_55 - .L_54)


	//   ....[0]....
.L_54:
        /*0078*/ 	.word	0x000000b0


	//   ....[1]....
        /*007c*/ 	.word	0x00002bb0


	//   ....[2]....
        /*0080*/ 	.word	0x00002c20


	//   ....[3]....
        /*0084*/ 	.word	0x00006a40


	//   ....[4]....
        /*0088*/ 	.word	0x00006a90


	//   ....[5]....
        /*008c*/ 	.word	0x00006b30


	//----- nvinfo : EIATTR_EXIT_INSTR_OFFSETS
	.align		4
.L_55:
        /*0090*/ 	.byte	0x04, 0x1c
        /*0092*/ 	.short	(.L_57 - .L_56)


	//   ....[0]....
.L_56:
        /*0094*/ 	.word	0x00006b40


	//----- nvinfo : EIATTR_CRS_STACK_SIZE
	.align		4
.L_57:
        /*0098*/ 	.byte	0x04, 0x1e
        /*009a*/ 	.short	(.L_59 - .L_58)
.L_58:
        /*009c*/ 	.word	0x00000000


	//----- nvinfo : EIATTR_CBANK_PARAM_SIZE
	.align		4
.L_59:
        /*00a0*/ 	.byte	0x03, 0x19
        /*00a2*/ 	.short	0x001c


	//----- nvinfo : EIATTR_PARAM_CBANK
	.align		4
        /*00a4*/ 	.byte	0x04, 0x0a
        /*00a6*/ 	.short	(.L_61 - .L_60)
	.align		4
.L_60:
        /*00a8*/ 	.word	index@(.nv.constant0._Z26calculateMaximumOpenStacksPiS_iii)
        /*00ac*/ 	.short	0x0380
        /*00ae*/ 	.short	0x001c


	//----- nvinfo : EIATTR_SW_WAR
	.align		4
.L_61:
        /*00b0*/ 	.byte	0x04, 0x36
        /*00b2*/ 	.short	(.L_63 - .L_62)
.L_62:
        /*00b4*/ 	.word	0x00000008
.L_63:


//--------------------- .nv.callgraph             --------------------------
	.section	.nv.callgraph,"",@"SHT_CUDA_CALLGRAPH"
	.align	4
	.sectionentsize	8
	.align		4
        /*0000*/ 	.word	0x00000000
	.align		4
        /*0004*/ 	.word	0xffffffff
	.align		4
        /*0008*/ 	.word	index@(_Z13computeStacksiPiS_S_S_ii)
	.align		4
        /*000c*/ 	.word	index@(free)
	.align		4
        /*0010*/ 	.word	index@(_Z13computeStacksiPiS_S_S_ii)
	.align		4
        /*0014*/ 	.word	index@(malloc)
	.align		4
        /*0018*/ 	.word	index@(_Z26calculateMaximumOpenStacksPiS_iii)
	.align		4
        /*001c*/ 	.word	index@(free)
	.align		4
        /*0020*/ 	.word	index@(_Z26calculateMaximumOpenStacksPiS_iii)
	.align		4
        /*0024*/ 	.word	index@(malloc)
	.align		4
        /*0028*/ 	.word	0x00000000
	.align		4
        /*002c*/ 	.word	0xfffffffe
	.align		4
        /*0030*/ 	.word	0x00000000
	.align		4
        /*0034*/ 	.word	0xfffffffd
	.align		4
        /*0038*/ 	.word	0x00000000
	.align		4
        /*003c*/ 	.word	0xfffffffc


//--------------------- .nv.constant4             --------------------------
	.section	.nv.constant4,"a",@progbits
	.align	8
	.align		8
.nv.constant4:
        /*0000*/ 	.dword	malloc
	.align		8
        /*0008*/ 	.dword	free


//--------------------- .text._Z13computeStacksiPiS_S_S_ii --------------------------
	.section	.text._Z13computeStacksiPiS_S_S_ii,"ax",@progbits
	.align	128
        .global         _Z13computeStacksiPiS_S_S_ii
        .type           _Z13computeStacksiPiS_S_S_ii,@function
        .size           _Z13computeStacksiPiS_S_S_ii,(.L_x_143 - _Z13computeStacksiPiS_S_S_ii)
        .other          _Z13computeStacksiPiS_S_S_ii,@"STO_CUDA_ENTRY STV_DEFAULT"
_Z13computeStacksiPiS_S_S_ii:
.text._Z13computeStacksiPiS_S_S_ii:
[----:B------:R-:W0:Y:S08]  /*0000*/  LDC R1, c[0x0][0x37c] ;  /* 0x0000df00ff017b82 */ /* 0x000e300000000800 */
[----:B------:R-:W1:Y:S01]  /*0010*/  S2UR UR4, SR_CTAID.X ;  /* 0x00000000000479c3 */ /* 0x000e620000002500 */
[----:B------:R-:W2:Y:S07]  /*0020*/  LDCU.64 UR60, c[0x0][0x358] ;  /* 0x00006b00ff3c77ac */ /* 0x000eae0008000a00 */
[----:B------:R-:W1:Y:S08]  /*0030*/  LDC R5, c[0x0][0x380] ;  /* 0x0000e000ff057b82 */ /* 0x000e700000000800 */
[----:B------:R-:W3:Y:S01]  /*0040*/  LDC.64 R2, c[0x0][0x388] ;  /* 0x0000e200ff027b82 */ /* 0x000ee20000000a00 */
[----:B-1----:R-:W-:-:S04]  /*0050*/  VIADD R5, R5, UR4 ;  /* 0x0000000405057c36 */ /* 0x002fc80008000000 */
[----:B---3--:R-:W-:-:S06]  /*0060*/  IMAD.WIDE.U32 R2, R5, 0x4, R2 ;  /* 0x0000000405027825 */ /* 0x008fcc00078e0002 */
[----:B--2---:R-:W2:Y:S02]  /*0070*/  LDG.E R2, desc[UR60][R2.64] ;  /* 0x0000003c02027981 */ /* 0x004ea4000c1e1900 */
[----:B--2---:R-:W-:-:S13]  /*0080*/  R2UR UR57, R2 ;  /* 0x00000000023972ca */ /* 0x004fda00000e0000 */
[----:B------:R-:W-:-:S13]  /*0090*/  ISETP.NE.AND P0, PT, RZ, UR57, PT ;  /* 0x00000039ff007c0c */ /* 0x000fda000bf05270 */
[----:B------:R-:W1:Y:S02]  /*00a0*/  @!P0 LDC.64 R4, c[0x0][0x390] ;  /* 0x0000e400ff048b82 */ /* 0x000e640000000a00 */
[----:B-1----:R1:W-:Y:S01]  /*00b0*/  @!P0 STG.E desc[UR60][R4.64], RZ ;  /* 0x000000ff04008986 */ /* 0x0023e2000c10193c */
[----:B0-----:R-:W-:Y:S05]  /*00c0*/  @!P0 EXIT ;  /* 0x000000000000894d */ /* 0x001fea0003800000 */
[----:B------:R-:W0:Y:S01]  /*00d0*/  LDCU.64 UR36, c[0x0][0x3a8] ;  /* 0x00007500ff2477ac */ /* 0x000e220008000a00 */
[----:B------:R-:W-:Y:S01]  /*00e0*/  IMAD.MOV.U32 R26, RZ, RZ, -0x1 ;  /* 0xffffffffff1a7424 */ /* 0x000fe200078e00ff */
[----:B0-----:R-:W-:Y:S02]  /*00f0*/  UISETP.GE.AND UP0, UPT, UR37, 0x1, UPT ;  /* 0x000000012500788c */ /* 0x001fe4000bf06270 */
[----:B------:R-:W-:-:S06]  /*0100*/  UIMAD UR4, UR36, 0xa, URZ ;  /* 0x0000000a240478a4 */ /* 0x000fcc000f8e02ff */
[----:B------:R-:W-:Y:S01]  /*0110*/  IMAD.U32 R24, RZ, RZ, UR4 ;  /* 0x00000004ff187e24 */ /* 0x000fe2000f8e00ff */
[----:B------:R-:W-:Y:S06]  /*0120*/  BRA.U !UP0, `(.L_x_0) ;  /* 0x0000003508dc7547 */ /* 0x000fec000b800000 */
[----:B------:R-:W-:Y:S01]  /*0130*/  USHF.R.S32.HI UR4, URZ, 0x1f, UR57 ;  /* 0x0000001fff047899 */ /* 0x000fe20008011439 */
[----:B------:R-:W-:Y:S01]  /*0140*/  BSSY.RECONVERGENT B7, `(.L_x_0) ;  /* 0x0000375000077945 */ /* 0x000fe20003800200 */
[----:B------:R-:W-:Y:S01]  /*0150*/  IMAD.MOV.U32 R26, RZ, RZ, -0x1 ;  /* 0xffffffffff1a7424 */ /* 0x000fe200078e00ff */
[----:B------:R-:W-:Y:S01]  /*0160*/  ULOP3.LUT UR58, UR36, 0x3, URZ, 0xc0, !UPT ;  /* 0x00000003243a7892 */ /* 0x000fe2000f8ec0ff */
[----:B------:R-:W-:Y:S01]  /*0170*/  IMAD.MOV.U32 R23, RZ, RZ, RZ ;  /* 0x000000ffff177224 */ /* 0x000fe200078e00ff */
[----:B------:R-:W-:Y:S02]  /*0180*/  ULEA.HI UR30, UR4, UR57, URZ, 0x10 ;  /* 0x00000039041e7291 */ /* 0x000fe4000f8f80ff */
[----:B------:R-:W-:Y:S02]  /*0190*/  ULEA.HI UR17, UR4, UR57, URZ, 0x1d ;  /* 0x0000003904117291 */ /* 0x000fe4000f8fe8ff */
[----:B------:R-:W-:Y:S02]  /*01a0*/  UPRMT UR31, UR30, 0x7632, UR31 ;  /* 0x000076321e1f7896 */ /* 0x000fe4000800001f */
[----:B------:R-:W-:Y:S01]  /*01b0*/  ULEA.HI UR15, UR4, UR57, URZ, 0x11 ;  /* 0x00000039040f7291 */ /* 0x000fe2000f8f88ff */
[----:B------:R-:W-:Y:S01]  /*01c0*/  IMAD.U32 R0, RZ, RZ, UR30 ;  /* 0x0000001eff007e24 */ /* 0x000fe2000f8e00ff */
[----:B------:R-:W-:-:S02]  /*01d0*/  ULEA.HI UR14, UR4, UR57, URZ, 0x12 ;  /* 0x00000039040e7291 */ /* 0x000fc4000f8f90ff */
[----:B------:R-:W-:Y:S01]  /*01e0*/  ULEA.HI UR13, UR4, UR57, URZ, 0x13 ;  /* 0x00000039040d7291 */ /* 0x000fe2000f8f98ff */
[----:B------:R-:W-:Y:S01]  /*01f0*/  IMAD.U32 R3, RZ, RZ, UR31 ;  /* 0x0000001fff037e24 */ /* 0x000fe2000f8e00ff */
[----:B------:R-:W-:Y:S02]  /*0200*/  ULEA.HI UR12, UR4, UR57, URZ, 0x14 ;  /* 0x00000039040c7291 */ /* 0x000fe4000f8fa0ff */
[----:B------:R-:W-:Y:S02]  /*0210*/  ULEA.HI UR11, UR4, UR57, URZ, 0x15 ;  /* 0x00000039040b7291 */ /* 0x000fe4000f8fa8ff */
[----:B------:R-:W-:Y:S01]  /*0220*/  ULEA.HI UR10, UR4, UR57, URZ, 0x16 ;  /* 0x00000039040a7291 */ /* 0x000fe2000f8fb0ff */
[----:B------:R-:W-:Y:S01]  /*0230*/  LEA.HI R0, R0, R3, RZ, 0x1 ;  /* 0x0000000300007211 */ /* 0x000fe200078f08ff */
[----:B------:R-:W-:Y:S02]  /*0240*/  ULEA.HI UR9, UR4, UR57, URZ, 0x17 ;  /* 0x0000003904097291 */ /* 0x000fe4000f8fb8ff */
[----:B------:R-:W-:Y:S01]  /*0250*/  ULEA.HI UR8, UR4, UR57, URZ, 0x19 ;  /* 0x0000003904087291 */ /* 0x000fe2000f8fc8ff */
[----:B------:R-:W-:Y:S01]  /*0260*/  LOP3.LUT R0, R0, 0xfffe, RZ, 0xc0, !PT ;  /* 0x0000fffe00007812 */ /* 0x000fe200078ec0ff */
[----:B------:R-:W-:-:S02]  /*0270*/  ULEA.HI UR7, UR4, UR57, URZ, 0x1a ;  /* 0x0000003904077291 */ /* 0x000fc4000f8fd0ff */
[----:B------:R-:W-:Y:S02]  /*0280*/  ULEA.HI UR6, UR4, UR57, URZ, 0x1b ;  /* 0x0000003904067291 */ /* 0x000fe4000f8fd8ff */
[----:B------:R-:W-:Y:S01]  /*0290*/  ULEA.HI UR5, UR4, UR57, URZ, 0x1c ;  /* 0x0000003904057291 */ /* 0x000fe2000f8fe0ff */
[----:B------:R-:W-:Y:S01]  /*02a0*/  IMAD.MOV R0, RZ, RZ, -R0 ;  /* 0x000000ffff007224 */ /* 0x000fe200078e0a00 */
[----:B------:R-:W-:Y:S02]  /*02b0*/  ULEA.HI UR16, UR4, UR57, URZ, 0x18 ;  /* 0x0000003904107291 */ /* 0x000fe4000f8fc0ff */
[----:B------:R-:W-:Y:S02]  /*02c0*/  ULEA.HI UR23, UR4, UR57, URZ, 0x1e ;  /* 0x0000003904177291 */ /* 0x000fe4000f8ff0ff */
[----:B------:R-:W-:Y:S01]  /*02d0*/  ULEA.HI UR18, UR4, UR57, URZ, 0xb ;  /* 0x0000003904127291 */ /* 0x000fe2000f8f58ff */
[----:B------:R-:W-:Y:S01]  /*02e0*/  PRMT R22, R0, 0x7710, RZ ;  /* 0x0000771000167816 */ /* 0x000fe200000000ff */
[----:B------:R-:W-:-:S02]  /*02f0*/  ULEA.HI UR19, UR4, UR57, URZ, 0xc ;  /* 0x0000003904137291 */ /* 0x000fc4000f8f60ff */
[----:B------:R-:W-:Y:S02]  /*0300*/  ULEA.HI UR20, UR4, UR57, URZ, 0xd ;  /* 0x0000003904147291 */ /* 0x000fe4000f8f68ff */
[----:B------:R-:W-:Y:S01]  /*0310*/  ULEA.HI UR21, UR4, UR57, URZ, 0xe ;  /* 0x0000003904157291 */ /* 0x000fe2000f8f70ff */
[----:B------:R-:W-:Y:S01]  /*0320*/  IMAD.IADD R22, R3, 0x1, R22 ;  /* 0x0000000103167824 */ /* 0x000fe200078e0216 */
[----:B------:R-:W-:Y:S02]  /*0330*/  ULEA.HI UR22, UR4, UR57, URZ, 0xf ;  /* 0x0000003904167291 */ /* 0x000fe4000f8f78ff */
[----:B------:R-:W-:Y:S02]  /*0340*/  USHF.R.S32.HI UR4, URZ, 0x1d, UR17 ;  /* 0x0000001dff047899 */ /* 0x000fe40008011411 */
[----:B------:R-:W-:Y:S01]  /*0350*/  USHF.R.S32.HI UR15, URZ, 0x11, UR15 ;  /* 0x00000011ff0f7899 */ /* 0x000fe2000801140f */
[----:B------:R-:W-:Y:S01]  /*0360*/  LOP3.LUT R22, R22, 0xffff, RZ, 0xc0, !PT ;  /* 0x0000ffff16167812 */ /* 0x000fe200078ec0ff */
[----:B------:R-:W-:-:S02]  /*0370*/  USHF.R.S32.HI UR14, URZ, 0x12, UR14 ;  /* 0x00000012ff0e7899 */ /* 0x000fc4000801140e */
[----:B------:R-:W-:Y:S02]  /*0380*/  USHF.R.S32.HI UR13, URZ, 0x13, UR13 ;  /* 0x00000013ff0d7899 */ /* 0x000fe4000801140d */
[----:B------:R-:W-:Y:S02]  /*0390*/  USHF.R.S32.HI UR12, URZ, 0x14, UR12 ;  /* 0x00000014ff0c7899 */ /* 0x000fe4000801140c */
[----:B------:R-:W-:Y:S02]  /*03a0*/  USHF.R.S32.HI UR11, URZ, 0x15, UR11 ;  /* 0x00000015ff0b7899 */ /* 0x000fe4000801140b */
[----:B------:R-:W-:Y:S02]  /*03b0*/  USHF.R.S32.HI UR10, URZ, 0x16, UR10 ;  /* 0x00000016ff0a7899 */ /* 0x000fe4000801140a */
[----:B------:R-:W-:Y:S02]  /*03c0*/  USHF.R.S32.HI UR9, URZ, 0x17, UR9 ;  /* 0x00000017ff097899 */ /* 0x000fe40008011409 */
[----:B------:R-:W-:-:S02]  /*03d0*/  USHF.R.S32.HI UR8, URZ, 0x19, UR8 ;  /* 0x00000019ff087899 */ /* 0x000fc40008011408 */
[----:B------:R-:W-:Y:S02]  /*03e0*/  USHF.R.S32.HI UR7, URZ, 0x1a, UR7 ;  /* 0x0000001aff077899 */ /* 0x000fe40008011407 */
[----:B------:R-:W-:Y:S02]  /*03f0*/  USHF.R.S32.HI UR6, URZ, 0x1b, UR6 ;  /* 0x0000001bff067899 */ /* 0x000fe40008011406 */
[----:B------:R-:W-:Y:S02]  /*0400*/  USHF.R.S32.HI UR5, URZ, 0x1c, UR5 ;  /* 0x0000001cff057899 */ /* 0x000fe40008011405 */
[----:B------:R-:W-:Y:S02]  /*0410*/  USHF.R.S32.HI UR16, URZ, 0x18, UR16 ;  /* 0x00000018ff107899 */ /* 0x000fe40008011410 */
[----:B------:R-:W-:Y:S02]  /*0420*/  USHF.R.S32.HI UR17, URZ, 0x1e, UR23 ;  /* 0x0000001eff117899 */ /* 0x000fe40008011417 */
[----:B------:R-:W-:-:S02]  /*0430*/  ULOP3.LUT UR23, UR15, 0xffff, URZ, 0xc0, !UPT ;  /* 0x0000ffff0f177892 */ /* 0x000fc4000f8ec0ff */
[----:B------:R-:W-:Y:S02]  /*0440*/  ULOP3.LUT UR24, UR14, 0xffff, URZ, 0xc0, !UPT ;  /* 0x0000ffff0e187892 */ /* 0x000fe4000f8ec0ff */
[----:B------:R-:W-:Y:S02]  /*0450*/  ULOP3.LUT UR25, UR13, 0xffff, URZ, 0xc0, !UPT ;  /* 0x0000ffff0d197892 */ /* 0x000fe4000f8ec0ff */
[----:B------:R-:W-:Y:S02]  /*0460*/  ULOP3.LUT UR26, UR12, 0xffff, URZ, 0xc0, !UPT ;  /* 0x0000ffff0c1a7892 */ /* 0x000fe4000f8ec0ff */
[----:B------:R-:W-:Y:S02]  /*0470*/  ULOP3.LUT UR27, UR11, 0xffff, URZ, 0xc0, !UPT ;  /* 0x0000ffff0b1b7892 */ /* 0x000fe4000f8ec0ff */
[----:B------:R-:W-:Y:S02]  /*0480*/  ULOP3.LUT UR28, UR10, 0xffff, URZ, 0xc0, !UPT ;  /* 0x0000ffff0a1c7892 */ /* 0x000fe4000f8ec0ff */
        /* <DEDUP_REMOVED lines=9> */
[----:B------:R-:W-:Y:S02]  /*0520*/  ULEA.HI UR23, UR23, UR15, URZ, 0x11 ;  /* 0x0000000f17177291 */ /* 0x000fe4000f8f88ff */
[----:B------:R-:W-:Y:S02]  /*0530*/  ULEA.HI UR24, UR24, UR14, URZ, 0x11 ;  /* 0x0000000e18187291 */ /* 0x000fe4000f8f88ff */
[----:B------:R-:W-:Y:S02]  /*0540*/  ULEA.HI UR25, UR25, UR13, URZ, 0x11 ;  /* 0x0000000d19197291 */ /* 0x000fe4000f8f88ff */
[----:B------:R-:W-:-:S02]  /*0550*/  ULEA.HI UR26, UR26, UR12, URZ, 0x11 ;  /* 0x0000000c1a1a7291 */ /* 0x000fc4000f8f88ff */
[----:B------:R-:W-:Y:S02]  /*0560*/  ULEA.HI UR27, UR27, UR11, URZ, 0x11 ;  /* 0x0000000b1b1b7291 */ /* 0x000fe4000f8f88ff */
[----:B------:R-:W-:Y:S02]  /*0570*/  ULEA.HI UR28, UR28, UR10, URZ, 0x11 ;  /* 0x0000000a1c1c7291 */ /* 0x000fe4000f8f88ff */
        /* <DEDUP_REMOVED lines=24> */
[----:B------:R-:W-:Y:S02]  /*0700*/  USHF.R.S32.HI UR37, URZ, 0xb, UR18 ;  /* 0x0000000bff257899 */ /* 0x000fe40008011412 */
[----:B------:R-:W-:Y:S02]  /*0710*/  USHF.R.S32.HI UR38, URZ, 0xc, UR19 ;  /* 0x0000000cff267899 */ /* 0x000fe40008011413 */
[----:B------:R-:W-:Y:S02]  /*0720*/  USHF.R.S32.HI UR39, URZ, 0xd, UR20 ;  /* 0x0000000dff277899 */ /* 0x000fe40008011414 */
[----:B------:R-:W-:-:S02]  /*0730*/  USHF.R.S32.HI UR40, URZ, 0xe, UR21 ;  /* 0x0000000eff287899 */ /* 0x000fc40008011415 */
[----:B------:R-:W-:Y:S02]  /*0740*/  USHF.R.S32.HI UR41, URZ, 0xf, UR22 ;  /* 0x0000000fff297899 */ /* 0x000fe40008011416 */
[----:B------:R-:W-:Y:S02]  /*0750*/  UIADD3 UR23, UPT, UPT, URZ, -UR23, URZ ;  /* 0x80000017ff177290 */ /* 0x000fe4000fffe0ff */
[----:B------:R-:W-:Y:S02]  /*0760*/  UIADD3 UR24, UPT, UPT, URZ, -UR24, URZ ;  /* 0x80000018ff187290 */ /* 0x000fe4000fffe0ff */
[----:B------:R-:W-:Y:S02]  /*0770*/  UIADD3 UR25, UPT, UPT, URZ, -UR25, URZ ;  /* 0x80000019ff197290 */ /* 0x000fe4000fffe0ff */
[----:B------:R-:W-:Y:S02]  /*0780*/  UIADD3 UR26, UPT, UPT, URZ, -UR26, URZ ;  /* 0x8000001aff1a7290 */ /* 0x000fe4000fffe0ff */
[----:B------:R-:W-:-:S02]  /*0790*/  UIADD3 UR27, UPT, UPT, URZ, -UR27, URZ ;  /* 0x8000001bff1b7290 */ /* 0x000fc4000fffe0ff */
[----:B------:R-:W-:Y:S02]  /*07a0*/  UIADD3 UR28, UPT, UPT, URZ, -UR28, URZ ;  /* 0x8000001cff1c7290 */ /* 0x000fe4000fffe0ff */
        /* <DEDUP_REMOVED lines=8> */
[----:B------:R-:W-:Y:S02]  /*0830*/  USHF.R.U32.HI UR42, URZ, 0x7, UR45 ;  /* 0x00000007ff2a7899 */ /* 0x000fe4000801162d */
[----:B------:R-:W-:Y:S02]  /*0840*/  ULEA.HI UR18, UR18, UR37, URZ, 0x1 ;  /* 0x0000002512127291 */ /* 0x000fe4000f8f08ff */
[----:B------:R-:W-:-:S02]  /*0850*/  ULEA.HI UR19, UR19, UR38, URZ, 0x1 ;  /* 0x0000002613137291 */ /* 0x000fc4000f8f08ff */
[----:B------:R-:W-:Y:S02]  /*0860*/  ULEA.HI UR20, UR20, UR39, URZ, 0x1 ;  /* 0x0000002714147291 */ /* 0x000fe4000f8f08ff */
[----:B------:R-:W-:Y:S02]  /*0870*/  ULEA.HI UR21, UR21, UR40, URZ, 0x1 ;  /* 0x0000002815157291 */ /* 0x000fe4000f8f08ff */
[----:B------:R-:W-:Y:S02]  /*0880*/  ULEA.HI UR22, UR22, UR41, URZ, 0x1 ;  /* 0x0000002916167291 */ /* 0x000fe4000f8f08ff */
[----:B------:R-:W-:Y:S02]  /*0890*/  UPRMT UR43, UR23, 0x7710, URZ ;  /* 0x00007710172b7896 */ /* 0x000fe400080000ff */
[----:B------:R-:W-:Y:S02]  /*08a0*/  UPRMT UR44, UR24, 0x7710, URZ ;  /* 0x00007710182c7896 */ /* 0x000fe400080000ff */
[----:B------:R-:W-:-:S02]  /*08b0*/  UPRMT UR45, UR25, 0x7710, URZ ;  /* 0x00007710192d7896 */ /* 0x000fc400080000ff */
[----:B------:R-:W-:Y:S02]  /*08c0*/  UPRMT UR46, UR26, 0x7710, URZ ;  /* 0x000077101a2e7896 */ /* 0x000fe400080000ff */
[----:B------:R-:W-:Y:S02]  /*08d0*/  UPRMT UR47, UR27, 0x7710, URZ ;  /* 0x000077101b2f7896 */ /* 0x000fe400080000ff */
[----:B------:R-:W-:Y:S02]  /*08e0*/  UPRMT UR48, UR28, 0x7710, URZ ;  /* 0x000077101c307896 */ /* 0x000fe400080000ff */
        /* <DEDUP_REMOVED lines=8> */
[----:B------:R-:W-:-:S02]  /*0970*/  ULOP3.LUT UR18, UR18, 0x1ffffe, URZ, 0xc0, !UPT ;  /* 0x001ffffe12127892 */ /* 0x000fc4000f8ec0ff */
[----:B------:R-:W-:Y:S02]  /*0980*/  ULOP3.LUT UR19, UR19, 0xffffe, URZ, 0xc0, !UPT ;  /* 0x000ffffe13137892 */ /* 0x000fe4000f8ec0ff */
[----:B------:R-:W-:Y:S02]  /*0990*/  ULOP3.LUT UR20, UR20, 0x7fffe, URZ, 0xc0, !UPT ;  /* 0x0007fffe14147892 */ /* 0x000fe4000f8ec0ff */
[----:B------:R-:W-:Y:S02]  /*09a0*/  ULOP3.LUT UR21, UR21, 0x3fffe, URZ, 0xc0, !UPT ;  /* 0x0003fffe15157892 */ /* 0x000fe4000f8ec0ff */
[----:B------:R-:W-:Y:S02]  /*09b0*/  ULOP3.LUT UR22, UR22, 0x1fffe, URZ, 0xc0, !UPT ;  /* 0x0001fffe16167892 */ /* 0x000fe4000f8ec0ff */
[----:B------:R-:W-:Y:S02]  /*09c0*/  UIADD3 UR43, UPT, UPT, UR15, UR43, URZ ;  /* 0x0000002b0f2b7290 */ /* 0x000fe4000fffe0ff */
[----:B------:R-:W-:-:S02]  /*09d0*/  UIADD3 UR44, UPT, UPT, UR14, UR44, URZ ;  /* 0x0000002c0e2c7290 */ /* 0x000fc4000fffe0ff */
[----:B------:R-:W-:Y:S02]  /*09e0*/  UIADD3 UR45, UPT, UPT, UR13, UR45, URZ ;  /* 0x0000002d0d2d7290 */ /* 0x000fe4000fffe0ff */
[----:B------:R-:W-:Y:S02]  /*09f0*/  UIADD3 UR46, UPT, UPT, UR12, UR46, URZ ;  /* 0x0000002e0c2e7290 */ /* 0x000fe4000fffe0ff */
[----:B------:R-:W-:Y:S02]  /*0a00*/  UIADD3 UR47, UPT, UPT, UR11, UR47, URZ ;  /* 0x0000002f0b2f7290 */ /* 0x000fe4000fffe0ff */
[----:B------:R-:W-:Y:S02]  /*0a10*/  UIADD3 UR48, UPT, UPT, UR10, UR48, URZ ;  /* 0x000000300a307290 */ /* 0x000fe4000fffe0ff */
        /* <DEDUP_REMOVED lines=8> */
[----:B------:R-:W-:Y:S02]  /*0aa0*/  USHF.R.S32.HI UR36, URZ, 0x1f, UR36 ;  /* 0x0000001fff247899 */ /* 0x000fe40008011424 */
[----:B------:R-:W-:Y:S02]  /*0ab0*/  UIADD3 UR37, UPT, UPT, UR37, -UR18, URZ ;  /* 0x8000001225257290 */ /* 0x000fe4000fffe0ff */
[----:B------:R-:W-:Y:S02]  /*0ac0*/  UIADD3 UR38, UPT, UPT, UR38, -UR19, URZ ;  /* 0x8000001326267290 */ /* 0x000fe4000fffe0ff */
[----:B------:R-:W-:Y:S02]  /*0ad0*/  UIADD3 UR39, UPT, UPT, UR39, -UR20, URZ ;  /* 0x8000001427277290 */ /* 0x000fe4000fffe0ff */
[----:B------:R-:W-:Y:S02]  /*0ae0*/  UIADD3 UR40, UPT, UPT, UR40, -UR21, URZ ;  /* 0x8000001528287290 */ /* 0x000fe4000fffe0ff */
[----:B------:R-:W-:-:S02]  /*0af0*/  UIADD3 UR41, UPT, UPT, UR41, -UR22, URZ ;  /* 0x8000001629297290 */ /* 0x000fc4000fffe0ff */
        /* <DEDUP_REMOVED lines=14> */
[----:B------:R-:W-:-:S12]  /*0be0*/  ULOP3.LUT UR56, UR56, 0xffff, URZ, 0xc0, !UPT ;  /* 0x0000ffff38387892 */ /* 0x000fd8000f8ec0ff */
.L_x_58:
[----:B------:R-:W-:Y:S01]  /*0bf0*/  ISETP.NE.AND P0, PT, R23, RZ, PT ;  /* 0x000000ff1700720c */ /* 0x000fe20003f05270 */
[----:B------:R-:W-:Y:S01]  /*0c00*/  BSSY.RECONVERGENT B0, `(.L_x_1) ;  /* 0x000005a000007945 */ /* 0x000fe20003800200 */
[----:B------:R-:W-:-:S11]  /*0c10*/  IMAD.U32 R2, RZ, RZ, UR57 ;  /* 0x00000039ff027e24 */ /* 0x000fd6000f8e00ff */
[----:B------:R-:W-:Y:S05]  /*0c20*/  @!P0 BRA `(.L_x_2) ;  /* 0x00000004005c8947 */ /* 0x000fea0003800000 */
[C---:B------:R-:W-:Y:S01]  /*0c30*/  ISETP.GE.U32.AND P0, PT, R23.reuse, 0x4, PT ;  /* 0x000000041700780c */ /* 0x040fe20003f06070 */
[----:B------:R-:W-:Y:S01]  /*0c40*/  BSSY.RECONVERGENT B1, `(.L_x_3) ;  /* 0x0000031000017945 */ /* 0x000fe20003800200 */
[----:B-1----:R-:W-:Y:S01]  /*0c50*/  LOP3.LUT R5, R23, 0x3, RZ, 0xc0, !PT ;  /* 0x0000000317057812 */ /* 0x002fe200078ec0ff */
[----:B------:R-:W-:-:S10]  /*0c60*/  IMAD.U32 R0, RZ, RZ, UR57 ;  /* 0x00000039ff007e24 */ /* 0x000fd4000f8e00ff */
[----:B------:R-:W-:Y:S05]  /*0c70*/  @!P0 BRA `(.L_x_4) ;  /* 0x0000000000b48947 */ /* 0x000fea0003800000 */
[----:B------:R-:W-:-:S05]  /*0c80*/  LOP3.LUT R0, R23, 0xfffffffc, RZ, 0xc0, !PT ;  /* 0xfffffffc17007812 */ /* 0x000fca00078ec0ff */
[----:B------:R-:W-:Y:S02]  /*0c90*/  IMAD.MOV R2, RZ, RZ, -R0 ;  /* 0x000000ffff027224 */ /* 0x000fe400078e0a00 */
[----:B------:R-:W-:-:S03]  /*0ca0*/  IMAD.U32 R0, RZ, RZ, UR57 ;  /* 0x00000039ff007e24 */ /* 0x000fc6000f8e00ff */
[----:B------:R-:W-:-:S13]  /*0cb0*/  ISETP.GE.AND P0, PT, R2, RZ, PT ;  /* 0x000000ff0200720c */ /* 0x000fda0003f06270 */
[----:B------:R-:W-:Y:S05]  /*0cc0*/  @P0 BRA `(.L_x_5) ;  /* 0x0000000000880947 */ /* 0x000fea0003800000 */
[----:B------:R-:W-:Y:S01]  /*0cd0*/  IMAD.MOV R3, RZ, RZ, -R2 ;  /* 0x000000ffff037224 */ /* 0x000fe200078e0a02 */
[----:B------:R-:W-:Y:S01]  /*0ce0*/  BSSY.RECONVERGENT B2, `(.L_x_6) ;  /* 0x0000014000027945 */ /* 0x000fe20003800200 */
[----:B------:R-:W-:-:S03]  /*0cf0*/  PLOP3.LUT P0, PT, PT, PT, PT, 0x80, 0x8 ;  /* 0x000000000008781c */ /* 0x000fc60003f0f070 */
[----:B------:R-:W-:-:S13]  /*0d00*/  ISETP.GT.AND P1, PT, R3, 0xc, PT ;  /* 0x0000000c0300780c */ /* 0x000fda0003f24270 */
[----:B------:R-:W-:Y:S05]  /*0d10*/  @!P1 BRA `(.L_x_7) ;  /* 0x0000000000409947 */ /* 0x000fea0003800000 */
[----:B------:R-:W-:-:S13]  /*0d20*/  PLOP3.LUT P0, PT, PT, PT, PT, 0x8, 0x80 ;  /* 0x000000000080781c */ /* 0x000fda0003f0e170 */
.L_x_8:
[----:B------:R-:W-:Y:S01]  /*0d30*/  SHF.R.S32.HI R3, RZ, 0x1f, R0 ;  /* 0x0000001fff037819 */ /* 0x000fe20000011400 */
[----:B------:R-:W-:-:S03]  /*0d40*/  VIADD R2, R2, 0x10 ;  /* 0x0000001002027836 */ /* 0x000fc60000000000 */
[----:B------:R-:W-:Y:S02]  /*0d50*/  LEA.HI R3, R3, R0, RZ, 0x4 ;  /* 0x0000000003037211 */ /* 0x000fe400078f20ff */
[----:B------:R-:W-:Y:S02]  /*0d60*/  ISETP.GE.AND P1, PT, R2, -0xc, PT ;  /* 0xfffffff40200780c */ /* 0x000fe40003f26270 */
[----:B------:R-:W-:-:S04]  /*0d70*/  SHF.R.S32.HI R3, RZ, 0x4, R3 ;  /* 0x00000004ff037819 */ /* 0x000fc80000011403 */
[----:B------:R-:W-:-:S04]  /*0d80*/  SHF.R.S32.HI R0, RZ, 0x1f, R3 ;  /* 0x0000001fff007819 */ /* 0x000fc80000011403 */
[----:B------:R-:W-:-:S04]  /*0d90*/  LEA.HI R0, R0, R3, RZ, 0x4 ;  /* 0x0000000300007211 */ /* 0x000fc800078f20ff */
[----:B------:R-:W-:-:S04]  /*0da0*/  SHF.R.S32.HI R0, RZ, 0x4, R0 ;  /* 0x00000004ff007819 */ /* 0x000fc80000011400 */
[----:B------:R-:W-:-:S04]  /*0db0*/  SHF.R.S32.HI R3, RZ, 0x1f, R0 ;  /* 0x0000001fff037819 */ /* 0x000fc80000011400 */
[----:B------:R-:W-:-:S04]  /*0dc0*/  LEA.HI R3, R3, R0, RZ, 0x4 ;  /* 0x0000000003037211 */ /* 0x000fc800078f20ff */
[----:B------:R-:W-:-:S04]  /*0dd0*/  SHF.R.S32.HI R3, RZ, 0x4, R3 ;  /* 0x00000004ff037819 */ /* 0x000fc80000011403 */
[----:B------:R-:W-:-:S04]  /*0de0*/  SHF.R.S32.HI R0, RZ, 0x1f, R3 ;  /* 0x0000001fff007819 */ /* 0x000fc80000011403 */
[----:B------:R-:W-:-:S04]  /*0df0*/  LEA.HI R0, R0, R3, RZ, 0x4 ;  /* 0x0000000300007211 */ /* 0x000fc800078f20ff */
[----:B------:R-:W-:Y:S01]  /*0e00*/  SHF.R.S32.HI R0, RZ, 0x4, R0 ;  /* 0x00000004ff007819 */ /* 0x000fe20000011400 */
[----:B------:R-:W-:Y:S06]  /*0e10*/  @!P1 BRA `(.L_x_8) ;  /* 0xfffffffc00c49947 */ /* 0x000fec000383ffff */
.L_x_7:
[----:B------:R-:W-:Y:S05]  /*0e20*/  BSYNC.RECONVERGENT B2 ;  /* 0x0000000000027941 */ /* 0x000fea0003800200 */
.L_x_6:
[----:B------:R-:W-:-:S05]  /*0e30*/  IMAD.MOV R3, RZ, RZ, -R2 ;  /* 0x000000ffff037224 */ /* 0x000fca00078e0a02 */
[----:B------:R-:W-:-:S13]  /*0e40*/  ISETP.GT.AND P1, PT, R3, 0x4, PT ;  /* 0x000000040300780c */ /* 0x000fda0003f24270 */
[----:B------:R-:W-:Y:S01]  /*0e50*/  @P1 SHF.R.S32.HI R3, RZ, 0x1f, R0 ;  /* 0x0000001fff031819 */ /* 0x000fe20000011400 */
[----:B------:R-:W-:Y:S01]  /*0e60*/  @P1 VIADD R2, R2, 0x8 ;  /* 0x0000000802021836 */ /* 0x000fe20000000000 */
[----:B------:R-:W-:Y:S02]  /*0e70*/  @P1 PLOP3.LUT P0, PT, PT, PT, PT, 0x8, 0x80 ;  /* 0x000000000080181c */ /* 0x000fe40003f0e170 */
[----:B------:R-:W-:Y:S02]  /*0e80*/  @P1 LEA.HI R3, R3, R0, RZ, 0x4 ;  /* 0x0000000003031211 */ /* 0x000fe400078f20ff */
[----:B------:R-:W-:Y:S02]  /*0e90*/  ISETP.NE.OR P0, PT, R2, RZ, P0 ;  /* 0x000000ff0200720c */ /* 0x000fe40000705670 */
[----:B------:R-:W-:-:S04]  /*0ea0*/  @P1 SHF.R.S32.HI R3, RZ, 0x4, R3 ;  /* 0x00000004ff031819 */ /* 0x000fc80000011403 */
[----:B------:R-:W-:-:S04]  /*0eb0*/  @P1 SHF.R.S32.HI R4, RZ, 0x1f, R3 ;  /* 0x0000001fff041819 */ /* 0x000fc80000011403 */
[----:B------:R-:W-:-:S04]  /*0ec0*/  @P1 LEA.HI R4, R4, R3, RZ, 0x4 ;  /* 0x0000000304041211 */ /* 0x000fc800078f20ff */
[----:B------:R-:W-:Y:S01]  /*0ed0*/  @P1 SHF.R.S32.HI R0, RZ, 0x4, R4 ;  /* 0x00000004ff001819 */ /* 0x000fe20000011404 */
[----:B------:R-:W-:Y:S06]  /*0ee0*/  @!P0 BRA `(.L_x_4) ;  /* 0x0000000000188947 */ /* 0x000fec0003800000 */
.L_x_5:
[----:B------:R-:W-:Y:S01]  /*0ef0*/  VIADD R2, R2, 0x4 ;  /* 0x0000000402027836 */ /* 0x000fe20000000000 */
[----:B------:R-:W-:-:S04]  /*0f00*/  SHF.R.S32.HI R3, RZ, 0x1f, R0 ;  /* 0x0000001fff037819 */ /* 0x000fc80000011400 */
[----:B------:R-:W-:Y:S02]  /*0f10*/  ISETP.NE.AND P0, PT, R2, RZ, PT ;  /* 0x000000ff0200720c */ /* 0x000fe40003f05270 */
[----:B------:R-:W-:-:S04]  /*0f20*/  LEA.HI R0, R3, R0, RZ, 0x4 ;  /* 0x0000000003007211 */ /* 0x000fc800078f20ff */
[----:B------:R-:W-:-:S07]  /*0f30*/  SHF.R.S32.HI R0, RZ, 0x4, R0 ;  /* 0x00000004ff007819 */ /* 0x000fce0000011400 */
[----:B------:R-:W-:Y:S05]  /*0f40*/  @P0 BRA `(.L_x_5) ;  /* 0xfffffffc00e80947 */ /* 0x000fea000383ffff */
.L_x_4:
[----:B------:R-:W-:Y:S05]  /*0f50*/  BSYNC.RECONVERGENT B1 ;  /* 0x0000000000017941 */ /* 0x000fea0003800200 */
.L_x_3:
[----:B------:R-:W-:Y:S01]  /*0f60*/  ISETP.NE.AND P0, PT, R5, RZ, PT ;  /* 0x000000ff0500720c */ /* 0x000fe20003f05270 */
[----:B------:R-:W-:-:S12]  /*0f70*/  IMAD.MOV.U32 R2, RZ, RZ, R0 ;  /* 0x000000ffff027224 */ /* 0x000fd800078e0000 */
[----:B------:R-:W-:Y:S05]  /*0f80*/  @!P0 BRA `(.L_x_2) ;  /* 0x0000000000848947 */ /* 0x000fea0003800000 */
[----:B------:R-:W-:Y:S02]  /*0f90*/  ISETP.NE.AND P0, PT, R5, 0x1, PT ;  /* 0x000000010500780c */ /* 0x000fe40003f05270 */
[----:B------:R-:W-:-:S04]  /*0fa0*/  LEA.HI R2, R0, R0, RZ, 0x1 ;  /* 0x0000000000027211 */ /* 0x000fc800078f08ff */
[----:B------:R-:W-:-:S07]  /*0fb0*/  SHF.R.S32.HI R2, RZ, 0x1, R2 ;  /* 0x00000001ff027819 */ /* 0x000fce0000011402 */
[----:B------:R-:W-:Y:S05]  /*0fc0*/  @!P0 BRA `(.L_x_2) ;  /* 0x0000000000748947 */ /* 0x000fea0003800000 */
[----:B------:R-:W-:Y:S01]  /*0fd0*/  IMAD.MOV.U32 R2, RZ, RZ, 0x4 ;  /* 0x00000004ff027424 */ /* 0x000fe200078e00ff */
[----:B------:R-:W-:Y:S02]  /*0fe0*/  ISETP.NE.AND P0, PT, R5, 0x2, PT ;  /* 0x000000020500780c */ /* 0x000fe40003f05270 */
[----:B------:R-:W-:Y:S02]  /*0ff0*/  IABS R8, R0 ;  /* 0x0000000000087213 */ /* 0x000fe40000000000 */
[----:B------:R-:W-:-:S04]  /*1000*/  SEL R9, R2, 0x8, !P0 ;  /* 0x0000000802097807 */ /* 0x000fc80004000000 */
[-C--:B------:R-:W-:Y:S02]  /*1010*/  IABS R5, R9.reuse ;  /* 0x0000000900057213 */ /* 0x080fe40000000000 */
[-C--:B------:R-:W-:Y:S02]  /*1020*/  IABS R10, R9.reuse ;  /* 0x00000009000a7213 */ /* 0x080fe40000000000 */
[----:B------:R-:W0:Y:S01]  /*1030*/  I2F.RP R4, R5 ;  /* 0x0000000500047306 */ /* 0x000e220000209400 */
[----:B------:R-:W-:-:S04]  /*1040*/  LOP3.LUT R0, R0, R9, RZ, 0x3c, !PT ;  /* 0x0000000900007212 */ /* 0x000fc800078e3cff */
[----:B------:R-:W-:-:S03]  /*1050*/  ISETP.GE.AND P2, PT, R0, RZ, PT ;  /* 0x000000ff0000720c */ /* 0x000fc60003f46270 */
[----:B0-----:R-:W0:Y:S02]  /*1060*/  MUFU.RCP R4, R4 ;  /* 0x0000000400047308 */ /* 0x001e240000001000 */
[----:B0-----:R-:W-:Y:S02]  /*1070*/  VIADD R2, R4, 0xffffffe ;  /* 0x0ffffffe04027836 */ /* 0x001fe40000000000 */
[----:B------:R-:W-:-:S04]  /*1080*/  IMAD.MOV R4, RZ, RZ, -R10 ;  /* 0x000000ffff047224 */ /* 0x000fc800078e0a0a */
[----:B------:R0:W1:Y:S02]  /*1090*/  F2I.FTZ.U32.TRUNC.NTZ R3, R2 ;  /* 0x0000000200037305 */ /* 0x000064000021f000 */
[----:B0-----:R-:W-:Y:S02]  /*10a0*/  IMAD.MOV.U32 R2, RZ, RZ, RZ ;  /* 0x000000ffff027224 */ /* 0x001fe400078e00ff */
[----:B-1----:R-:W-:-:S04]  /*10b0*/  IMAD.MOV R6, RZ, RZ, -R3 ;  /* 0x000000ffff067224 */ /* 0x002fc800078e0a03 */
[----:B------:R-:W-:Y:S02]  /*10c0*/  IMAD R7, R6, R5, RZ ;  /* 0x0000000506077224 */ /* 0x000fe400078e02ff */
[----:B------:R-:W-:Y:S02]  /*10d0*/  IMAD.MOV.U32 R6, RZ, RZ, R8 ;  /* 0x000000ffff067224 */ /* 0x000fe400078e0008 */
[----:B------:R-:W-:-:S06]  /*10e0*/  IMAD.HI.U32 R3, R3, R7, R2 ;  /* 0x0000000703037227 */ /* 0x000fcc00078e0002 */
[----:B------:R-:W-:-:S04]  /*10f0*/  IMAD.HI.U32 R3, R3, R6, RZ ;  /* 0x0000000603037227 */ /* 0x000fc800078e00ff */
[----:B------:R-:W-:-:S05]  /*1100*/  IMAD R2, R3, R4, R6 ;  /* 0x0000000403027224 */ /* 0x000fca00078e0206 */
[----:B------:R-:W-:-:S13]  /*1110*/  ISETP.GT.U32.AND P1, PT, R5, R2, PT ;  /* 0x000000020500720c */ /* 0x000fda0003f24070 */
[----:B------:R-:W-:Y:S02]  /*1120*/  @!P1 IMAD.IADD R2, R2, 0x1, -R5 ;  /* 0x0000000102029824 */ /* 0x000fe400078e0a05 */
[----:B------:R-:W-:Y:S01]  /*1130*/  @!P1 VIADD R3, R3, 0x1 ;  /* 0x0000000103039836 */ /* 0x000fe20000000000 */
[----:B------:R-:W-:Y:S02]  /*1140*/  ISETP.NE.AND P1, PT, R9, RZ, PT ;  /* 0x000000ff0900720c */ /* 0x000fe40003f25270 */
[----:B------:R-:W-:-:S13]  /*1150*/  ISETP.GE.U32.AND P0, PT, R2, R5, PT ;  /* 0x000000050200720c */ /* 0x000fda0003f06070 */
[----:B------:R-:W-:-:S04]  /*1160*/  @P0 VIADD R3, R3, 0x1 ;  /* 0x0000000103030836 */ /* 0x000fc80000000000 */
[----:B------:R-:W-:-:S04]  /*1170*/  IMAD.MOV.U32 R2, RZ, RZ, R3 ;  /* 0x000000ffff027224 */ /* 0x000fc800078e0003 */
[----:B------:R-:W-:Y:S01]  /*1180*/  @!P2 IMAD.MOV R2, RZ, RZ, -R2 ;  /* 0x000000ffff02a224 */ /* 0x000fe200078e0a02 */
[----:B------:R-:W-:-:S07]  /*1190*/  @!P1 LOP3.LUT R2, RZ, R9, RZ, 0x33, !PT ;  /* 0x00000009ff029212 */ /* 0x000fce00078e33ff */
.L_x_2:
[----:B------:R-:W-:Y:S05]  /*11a0*/  BSYNC.RECONVERGENT B0 ;  /* 0x0000000000007941 */ /* 0x000fea0003800200 */
.L_x_1:
[----:B------:R-:W-:Y:S01]  /*11b0*/  LOP3.LUT R2, R2, 0x1, RZ, 0xc0, !PT ;  /* 0x0000000102027812 */ /* 0x000fe200078ec0ff */
[----:B------:R-:W-:Y:S03]  /*11c0*/  BSSY.RECONVERGENT B6, `(.L_x_9) ;  /* 0x0000268000067945 */ /* 0x000fe60003800200 */
[----:B------:R-:W-:-:S13]  /*11d0*/  ISETP.NE.U32.AND P0, PT, R2, 0x1, PT ;  /* 0x000000010200780c */ /* 0x000fda0003f05070 */
[----:B------:R-:W-:Y:S05]  /*11e0*/  @P0 BRA `(.L_x_10) ;  /* 0x0000002400940947 */ /* 0x000fea0003800000 */
[----:B------:R-:W-:Y:S01]  /*11f0*/  ULEA.HI UR6, UR57, UR57, URZ, 0x1 ;  /* 0x0000003939067291 */ /* 0x000fe2000f8f08ff */
[C---:B------:R-:W-:Y:S01]  /*1200*/  ISETP.NE.AND P0, PT, R23.reuse, RZ, PT ;  /* 0x000000ff1700720c */ /* 0x040fe20003f05270 */
[----:B------:R-:W-:Y:S01]  /*1210*/  USHF.R.S32.HI UR4, URZ, 0x1f, UR57 ;  /* 0x0000001fff047899 */ /* 0x000fe20008011439 */
[----:B------:R-:W0:Y:S01]  /*1220*/  LDC R27, c[0x0][0x3a8] ;  /* 0x0000ea00ff1b7b82 */ /* 0x000e220000000800 */
[----:B------:R-:W-:Y:S01]  /*1230*/  USHF.R.S32.HI UR8, URZ, 0x1, UR6 ;  /* 0x00000001ff087899 */ /* 0x000fe20008011406 */
[----:B-1----:R-:W-:Y:S01]  /*1240*/  IMAD.U32 R4, RZ, RZ, UR55 ;  /* 0x00000037ff047e24 */ /* 0x002fe2000f8e00ff */
[----:B------:R-:W-:Y:S01]  /*1250*/  ULOP3.LUT UR7, UR6, 0xfffffffe, URZ, 0xc0, !UPT ;  /* 0xfffffffe06077892 */ /* 0x000fe2000f8ec0ff */
[----:B------:R-:W-:Y:S01]  /*1260*/  ISETP.NE.AND P1, PT, R23, 0x1f, PT ;  /* 0x0000001f1700780c */ /* 0x000fe20003f25270 */
[----:B------:R-:W-:Y:S02]  /*1270*/  ULEA.HI UR6, UR6, UR8, URZ, 0x1 ;  /* 0x0000000806067291 */ /* 0x000fe4000f8f08ff */
[----:B------:R-:W-:-:S02]  /*1280*/  ULEA.HI UR9, UR4, UR57, URZ, 0x2 ;  /* 0x0000003904097291 */ /* 0x000fc4000f8f10ff */
[----:B------:R-:W-:Y:S02]  /*1290*/  ULOP3.LUT UR6, UR6, 0x7ffffffe, URZ, 0xc0, !UPT ;  /* 0x7ffffffe06067892 */ /* 0x000fe4000f8ec0ff */
[----:B------:R-:W-:Y:S02]  /*12a0*/  USHF.R.S32.HI UR10, URZ, 0x2, UR9 ;  /* 0x00000002ff0a7899 */ /* 0x000fe40008011409 */
[----:B------:R-:W-:Y:S02]  /*12b0*/  UIADD3 UR7, UPT, UPT, UR57, -UR7, URZ ;  /* 0x8000000739077290 */ /* 0x000fe4000fffe0ff */
[----:B------:R-:W-:Y:S02]  /*12c0*/  UIADD3 UR6, UPT, UPT, UR8, -UR6, URZ ;  /* 0x8000000608067290 */ /* 0x000fe4000fffe0ff */
[----:B------:R-:W-:Y:S02]  /*12d0*/  ULEA.HI UR9, UR9, UR10, URZ, 0x1 ;  /* 0x0000000a09097291 */ /* 0x000fe4000f8f08ff */
[----:B------:R-:W-:Y:S01]  /*12e0*/  ULEA.HI UR11, UR4, UR57, URZ, 0x3 ;  /* 0x00000039040b7291 */ /* 0x000fe2000f8f18ff */
[----:B------:R-:W-:Y:S01]  /*12f0*/  SEL R0, RZ, UR7, !P0 ;  /* 0x00000007ff007c07 */ /* 0x000fe2000c000000 */
[----:B------:R-:W-:Y:S01]  /*1300*/  ULOP3.LUT UR9, UR9, 0x3ffffffe, URZ, 0xc0, !UPT ;  /* 0x3ffffffe09097892 */ /* 0x000fe2000f8ec0ff */
[----:B------:R-:W-:Y:S01]  /*1310*/  IMAD.U32 R3, RZ, RZ, UR6 ;  /* 0x00000006ff037e24 */ /* 0x000fe2000f8e00ff */
[----:B------:R-:W-:Y:S01]  /*1320*/  USHF.R.S32.HI UR8, URZ, 0x3, UR11 ;  /* 0x00000003ff087899 */ /* 0x000fe2000801140b */
[----:B------:R-:W-:Y:S01]  /*1330*/  ISETP.NE.AND P0, PT, R23, 0x1, PT ;  /* 0x000000011700780c */ /* 0x000fe20003f05270 */
[----:B------:R-:W-:Y:S01]  /*1340*/  UIADD3 UR9, UPT, UPT, UR10, -UR9, URZ ;  /* 0x800000090a097290 */ /* 0x000fe2000fffe0ff */
[----:B------:R-:W-:Y:S01]  /*1350*/  IMAD R0, R3, 0x2, R0 ;  /* 0x0000000203007824 */ /* 0x000fe200078e0200 */
[----:B------:R-:W-:-:S02]  /*1360*/  ULEA.HI UR11, UR11, UR8, URZ, 0x1 ;  /* 0x000000080b0b7291 */ /* 0x000fc4000f8f08ff */
[----:B------:R-:W-:Y:S02]  /*1370*/  ULEA.HI UR12, UR4, UR57, URZ, 0x4 ;  /* 0x00000039040c7291 */ /* 0x000fe4000f8f20ff */
[----:B------:R-:W-:Y:S01]  /*1380*/  SEL R2, R0, UR7, P0 ;  /* 0x0000000700027c07 */ /* 0x000fe20008000000 */
[----:B------:R-:W-:Y:S01]  /*1390*/  ULOP3.LUT UR11, UR11, 0x1ffffffe, URZ, 0xc0, !UPT ;  /* 0x1ffffffe0b0b7892 */ /* 0x000fe2000f8ec0ff */
[----:B------:R-:W-:Y:S01]  /*13a0*/  IMAD.U32 R3, RZ, RZ, UR9 ;  /* 0x00000009ff037e24 */ /* 0x000fe2000f8e00ff */
[----:B------:R-:W-:Y:S01]  /*13b0*/  USHF.R.S32.HI UR10, URZ, 0x4, UR12 ;  /* 0x00000004ff0a7899 */ /* 0x000fe2000801140c */
[----:B------:R-:W-:Y:S01]  /*13c0*/  ISETP.NE.AND P0, PT, R23, 0x2, PT ;  /* 0x000000021700780c */ /* 0x000fe20003f05270 */
[----:B------:R-:W-:Y:S01]  /*13d0*/  UIADD3 UR11, UPT, UPT, UR8, -UR11, URZ ;  /* 0x8000000b080b7290 */ /* 0x000fe2000fffe0ff */
[----:B------:R-:W-:Y:S01]  /*13e0*/  IMAD R3, R3, 0x4, R2 ;  /* 0x0000000403037824 */ /* 0x000fe200078e0202 */
[----:B------:R-:W-:Y:S02]  /*13f0*/  ULEA.HI UR12, UR12, UR10, URZ, 0x1 ;  /* 0x0000000a0c0c7291 */ /* 0x000fe4000f8f08ff */
[----:B------:R-:W-:-:S02]  /*1400*/  ULEA.HI UR6, UR4, UR57, URZ, 0x5 ;  /* 0x0000003904067291 */ /* 0x000fc4000f8f28ff */
[----:B------:R-:W-:Y:S01]  /*1410*/  SEL R0, R0, R3, !P0 ;  /* 0x0000000300007207 */ /* 0x000fe20004000000 */
[----:B------:R-:W-:Y:S01]  /*1420*/  ULOP3.LUT UR12, UR12, 0xffffffe, URZ, 0xc0, !UPT ;  /* 0x0ffffffe0c0c7892 */ /* 0x000fe2000f8ec0ff */
[----:B------:R-:W-:Y:S01]  /*1430*/  IMAD.U32 R5, RZ, RZ, UR11 ;  /* 0x0000000bff057e24 */ /* 0x000fe2000f8e00ff */
[----:B------:R-:W-:Y:S01]  /*1440*/  USHF.R.S32.HI UR7, URZ, 0x5, UR6 ;  /* 0x00000005ff077899 */ /* 0x000fe20008011406 */
[----:B------:R-:W-:Y:S01]  /*1450*/  ISETP.NE.AND P0, PT, R23, 0x3, PT ;  /* 0x000000031700780c */ /* 0x000fe20003f05270 */
[----:B------:R-:W-:Y:S01]  /*1460*/  UIADD3 UR12, UPT, UPT, UR10, -UR12, URZ ;  /* 0x8000000c0a0c7290 */ /* 0x000fe2000fffe0ff */
[----:B------:R-:W-:Y:S01]  /*1470*/  IMAD R0, R5, 0x8, R0 ;  /* 0x0000000805007824 */ /* 0x000fe200078e0200 */
[----:B------:R-:W-:Y:S02]  /*1480*/  ULEA.HI UR6, UR6, UR7, URZ, 0x1 ;  /* 0x0000000706067291 */ /* 0x000fe4000f8f08ff */
[----:B------:R-:W-:Y:S02]  /*1490*/  ULEA.HI UR8, UR4, UR57, URZ, 0x6 ;  /* 0x0000003904087291 */ /* 0x000fe4000f8f30ff */
[----:B------:R-:W-:Y:S01]  /*14a0*/  SEL R3, R3, R0, !P0 ;  /* 0x0000000003037207 */ /* 0x000fe20004000000 */
        /* <DEDUP_REMOVED lines=21> */
[C---:B------:R-:W-:Y:S01]  /*1600*/  ISETP.NE.AND P0, PT, R23.reuse, 0x6, PT ;  /* 0x000000061700780c */ /* 0x040fe20003f05270 */
        /* <DEDUP_REMOVED lines=20> */
[----:B------:R-:W-:-:S04]  /*1750*/  ULEA.HI UR5, UR5, UR4, URZ, 0x1 ;  /* 0x0000000405057291 */ /* 0x000fc8000f8f08ff */
[----:B------:R-:W-:Y:S01]  /*1760*/  SEL R0, R0, R3, !P0 ;  /* 0x0000000300007207 */ /* 0x000fe20004000000 */
[----:B------:R-:W-:Y:S01]  /*1770*/  ULOP3.LUT UR5, UR5, 0x3ffffe, URZ, 0xc0, !UPT ;  /* 0x003ffffe05057892 */ /* 0x000fe2000f8ec0ff */
[----:B------:R-:W-:Y:S01]  /*1780*/  IMAD.U32 R5, RZ, RZ, UR9 ;  /* 0x00000009ff057e24 */ /* 0x000fe2000f8e00ff */
[----:B------:R-:W-:Y:S02]  /*1790*/  ISETP.NE.AND P0, PT, R23, 0x9, PT ;  /* 0x000000091700780c */ /* 0x000fe40003f05270 */
[----:B------:R-:W-:Y:S01]  /*17a0*/  UIADD3 UR5, UPT, UPT, UR4, -UR5, URZ ;  /* 0x8000000504057290 */ /* 0x000fe2000fffe0ff */
[----:B------:R-:W-:Y:S01]  /*17b0*/  IMAD R0, R5, 0x200, R0 ;  /* 0x0000020005007824 */ /* 0x000fe200078e0200 */
[----:B------:R-:W1:Y:S01]  /*17c0*/  LDCU UR4, c[0x0][0x3a8] ;  /* 0x00007500ff0477ac */ /* 0x000e620008000800 */
[----:B------:R-:W-:-:S03]  /*17d0*/  IMAD.U32 R5, RZ, RZ, UR37 ;  /* 0x00000025ff057e24 */ /* 0x000fc6000f8e00ff */
[----:B------:R-:W-:Y:S01]  /*17e0*/  SEL R3, R3, R0, !P0 ;  /* 0x0000000003037207 */ /* 0x000fe20004000000 */
[----:B------:R-:W-:Y:S01]  /*17f0*/  IMAD.U32 R2, RZ, RZ, UR5 ;  /* 0x00000005ff027e24 */ /* 0x000fe2000f8e00ff */
[----:B------:R-:W-:-:S03]  /*1800*/  ISETP.NE.AND P0, PT, R23, 0xa, PT ;  /* 0x0000000a1700780c */ /* 0x000fc60003f05270 */
[----:B------:R-:W-:Y:S02]  /*1810*/  IMAD R3, R2, 0x400, R3 ;  /* 0x0000040002037824 */ /* 0x000fe400078e0203 */
[----:B------:R-:W-:-:S03]  /*1820*/  IMAD.U32 R2, RZ, RZ, UR38 ;  /* 0x00000026ff027e24 */ /* 0x000fc6000f8e00ff */
[----:B------:R-:W-:Y:S02]  /*1830*/  SEL R0, R0, R3, !P0 ;  /* 0x0000000300007207 */ /* 0x000fe40004000000 */
        /* <DEDUP_REMOVED lines=21> */
[----:B------:R-:W-:-:S05]  /*1990*/  IMAD R3, R22, 0x10000, R3 ;  /* 0x0001000016037824 */ /* 0x000fca00078e0203 */
        /* <DEDUP_REMOVED lines=45> */
[----:B------:R-:W-:Y:S01]  /*1c70*/  IMAD R5, R2, 0x10000000, R3 ;  /* 0x1000000002057824 */ /* 0x000fe200078e0203 */
[----:B------:R-:W-:Y:S01]  /*1c80*/  MOV R2, 0x0 ;  /* 0x0000000000027802 */ /* 0x000fe20000000f00 */
[----:B------:R-:W-:-:S03]  /*1c90*/  IMAD.U32 R3, RZ, RZ, UR54 ;  /* 0x00000036ff037e24 */ /* 0x000fc6000f8e00ff */
[----:B------:R-:W-:Y:S02]  /*1ca0*/  SEL R0, R0, R5, !P0 ;  /* 0x0000000500007207 */ /* 0x000fe40004000000 */
[----:B------:R-:W-:-:S03]  /*1cb0*/  ISETP.NE.AND P0, PT, R23, 0x1d, PT ;  /* 0x0000001d1700780c */ /* 0x000fc60003f05270 */
[----:B------:R-:W-:Y:S02]  /*1cc0*/  IMAD R0, R3, 0x20000000, R0 ;  /* 0x2000000003007824 */ /* 0x000fe400078e0200 */
[----:B------:R-:W2:Y:S03]  /*1cd0*/  LDC.64 R2, c[0x4][R2] ;  /* 0x0100000002027b82 */ /* 0x000ea60000000a00 */
[----:B------:R-:W-:Y:S02]  /*1ce0*/  SEL R5, R5, R0, !P0 ;  /* 0x0000000005057207 */ /* 0x000fe40004000000 */
[----:B------:R-:W-:-:S03]  /*1cf0*/  ISETP.NE.AND P0, PT, R23, 0x1e, PT ;  /* 0x0000001e1700780c */ /* 0x000fc60003f05270 */
[----:B------:R-:W-:Y:S02]  /*1d00*/  IMAD R19, R4, 0x40000000, R5 ;  /* 0x4000000004137824 */ /* 0x000fe400078e0205 */
[----:B------:R-:W-:Y:S02]  /*1d10*/  IMAD.U32 R5, RZ, RZ, UR42 ;  /* 0x0000002aff057e24 */ /* 0x000fe4000f8e00ff */
[----:B-1----:R-:W-:Y:S01]  /*1d20*/  IMAD.U32 R4, RZ, RZ, UR4 ;  /* 0x00000004ff047e24 */ /* 0x002fe2000f8e00ff */
[----:B------:R-:W-:Y:S02]  /*1d30*/  SEL R0, R0, R19, !P0 ;  /* 0x0000001300007207 */ /* 0x000fe40004000000 */
[----:B0-----:R-:W-:-:S03]  /*1d40*/  ISETP.GE.AND P0, PT, R27, 0x1, PT ;  /* 0x000000011b00780c */ /* 0x001fc60003f06270 */
[----:B------:R-:W-:Y:S01]  /*1d50*/  @P1 IMAD R19, R5, -0x80000000, R0 ;  /* 0x8000000005131824 */ /* 0x000fe200078e0200 */
[----:B------:R-:W-:Y:S01]  /*1d60*/  P2R R0, PR, RZ, 0x1 ;  /* 0x00000001ff007803 */ /* 0x000fe20000000000 */
[----:B------:R-:W-:-:S08]  /*1d70*/  IMAD.U32 R5, RZ, RZ, UR36 ;  /* 0x00000024ff057e24 */ /* 0x000fd0000f8e00ff */
[----:B------:R-:W-:-:S07]  /*1d80*/  LEPC R20, `(.L_x_11) ;  /* 0x000000001014794e */ /* 0x000fce0000000000 */
[----:B--2---:R-:W-:Y:S05]  /*1d90*/  CALL.ABS.NOINC R2 ;  /* 0x0000000002007343 */ /* 0x004fea0003c00000 */
.L_x_11:
[----:B------:R-:W-:Y:S01]  /*1da0*/  MOV R25, 0x0 ;  /* 0x0000000000197802 */ /* 0x000fe20000000f00 */
[----:B------:R-:W0:Y:S01]  /*1db0*/  LDCU UR4, c[0x0][0x3a8] ;  /* 0x00007500ff0477ac */ /* 0x000e220008000800 */
[----:B------:R-:W-:Y:S02]  /*1dc0*/  IMAD.MOV.U32 R16, RZ, RZ, R4 ;  /* 0x000000ffff107224 */ /* 0x000fe400078e0004 */
[----:B------:R1:W2:Y:S01]  /*1dd0*/  LDC.64 R6, c[0x4][R25] ;  /* 0x0100000019067b82 */ /* 0x0002a20000000a00 */
[----:B------:R-:W-:Y:S02]  /*1de0*/  IMAD.MOV.U32 R2, RZ, RZ, R5 ;  /* 0x000000ffff027224 */ /* 0x000fe400078e0005 */
[----:B------:R-:W-:Y:S02]  /*1df0*/  IMAD.U32 R5, RZ, RZ, UR36 ;  /* 0x00000024ff057e24 */ /* 0x000fe4000f8e00ff */
[----:B01----:R-:W-:-:S07]  /*1e00*/  IMAD.U32 R4, RZ, RZ, UR4 ;  /* 0x00000004ff047e24 */ /* 0x003fce000f8e00ff */
[----:B------:R-:W-:-:S07]  /*1e10*/  LEPC R20, `(.L_x_12) ;  /* 0x000000001014794e */ /* 0x000fce0000000000 */
[----:B--2---:R-:W-:Y:S05]  /*1e20*/  CALL.ABS.NOINC R6 ;  /* 0x0000000006007343 */ /* 0x004fea0003c00000 */
.L_x_12:
[----:B------:R0:W1:Y:S01]  /*1e30*/  LDC.64 R6, c[0x4][R25] ;  /* 0x0100000019067b82 */ /* 0x0000620000000a00 */
[----:B------:R-:W2:Y:S01]  /*1e40*/  LDCU UR4, c[0x0][0x3a8] ;  /* 0x00007500ff0477ac */ /* 0x000ea20008000800 */
[----:B------:R-:W-:Y:S02]  /*1e50*/  IMAD.MOV.U32 R18, RZ, RZ, R4 ;  /* 0x000000ffff127224 */ /* 0x000fe400078e0004 */
[----:B------:R-:W-:Y:S02]  /*1e60*/  IMAD.MOV.U32 R17, RZ, RZ, R5 ;  /* 0x000000ffff117224 */ /* 0x000fe400078e0005 */
[----:B------:R-:W-:Y:S02]  /*1e70*/  IMAD.U32 R5, RZ, RZ, UR36 ;  /* 0x00000024ff057e24 */ /* 0x000fe4000f8e00ff */
[----:B0-2---:R-:W-:-:S07]  /*1e80*/  IMAD.U32 R4, RZ, RZ, UR4 ;  /* 0x00000004ff047e24 */ /* 0x005fce000f8e00ff */
[----:B------:R-:W-:-:S07]  /*1e90*/  LEPC R20, `(.L_x_13) ;  /* 0x000000001014794e */ /* 0x000fce0000000000 */
[----:B-1----:R-:W-:Y:S05]  /*1ea0*/  CALL.ABS.NOINC R6 ;  /* 0x0000000006007343 */ /* 0x002fea0003c00000 */
.L_x_13:
[----:B------:R-:W-:Y:S01]  /*1eb0*/  ISETP.GE.AND P6, PT, R27, 0x1, PT ;  /* 0x000000011b00780c */ /* 0x000fe20003fc6270 */
[----:B------:R-:W-:-:S12]  /*1ec0*/  IMAD.MOV.U32 R25, RZ, RZ, RZ ;  /* 0x000000ffff197224 */ /* 0x000fd800078e00ff */
[----:B------:R-:W-:Y:S05]  /*1ed0*/  @!P6 BRA `(.L_x_14) ;  /* 0x000000180000e947 */ /* 0x000fea0003800000 */
[----:B------:R-:W0:Y:S01]  /*1ee0*/  LDC R12, c[0x0][0x3a8] ;  /* 0x0000ea00ff0c7b82 */ /* 0x000e220000000800 */
[----:B------:R-:W-:Y:S01]  /*1ef0*/  IMAD.MOV.U32 R3, RZ, RZ, RZ ;  /* 0x000000ffff037224 */ /* 0x000fe200078e00ff */
[----:B0-----:R-:W-:-:S13]  /*1f00*/  ISETP.GE.U32.AND P0, PT, R12, 0x8, PT ;  /* 0x000000080c00780c */ /* 0x001fda0003f06070 */
[----:B------:R-:W-:Y:S05]  /*1f10*/  @!P0 BRA `(.L_x_15) ;  /* 0x0000000000988947 */ /* 0x000fea0003800000 */
[----:B------:R-:W-:Y:S01]  /*1f20*/  BSSY.RECONVERGENT B0, `(.L_x_16) ;  /* 0x0000024000007945 */ /* 0x000fe20003800200 */
[----:B------:R-:W-:Y:S01]  /*1f30*/  IMAD.MOV.U32 R3, RZ, RZ, RZ ;  /* 0x000000ffff037224 */ /* 0x000fe200078e00ff */
[----:B------:R-:W-:-:S07]  /*1f40*/  LOP3.LUT R0, R12, 0x7ffffff8, RZ, 0xc0, !PT ;  /* 0x7ffffff80c007812 */ /* 0x000fce00078ec0ff */
.L_x_17:
[C---:B0-----:R-:W-:Y:S02]  /*1f50*/  IADD3 R6, P0, PT, R3.reuse, R16, RZ ;  /* 0x0000001003067210 */ /* 0x041fe40007f1e0ff */
[C---:B------:R-:W-:Y:S02]  /*1f60*/  IADD3 R8, P1, PT, R3.reuse, R18, RZ ;  /* 0x0000001203087210 */ /* 0x040fe40007f3e0ff */
[C---:B------:R-:W-:Y:S01]  /*1f70*/  IADD3 R10, P2, PT, R3.reuse, R4, RZ ;  /* 0x00000004030a7210 */ /* 0x040fe20007f5e0ff */
[----:B------:R-:W-:Y:S02]  /*1f80*/  IMAD.X R7, RZ, RZ, R2, P0 ;  /* 0x000000ffff077224 */ /* 0x000fe400000e0602 */
[----:B------:R-:W-:Y:S02]  /*1f90*/  IMAD.X R9, RZ, RZ, R17, P1 ;  /* 0x000000ffff097224 */ /* 0x000fe400008e0611 */
[----:B------:R-:W-:Y:S01]  /*1fa0*/  IMAD.X R11, RZ, RZ, R5, P2 ;  /* 0x000000ffff0b7224 */ /* 0x000fe200010e0605 */
[----:B------:R0:W-:Y:S01]  /*1fb0*/  ST.E.U8 desc[UR60][R6.64], RZ ;  /* 0x000000ff06007985 */ /* 0x0001e2000c10113c */
[----:B------:R-:W-:-:S03]  /*1fc0*/  VIADD R3, R3, 0x8 ;  /* 0x0000000803037836 */ /* 0x000fc60000000000 */
[----:B------:R0:W-:Y:S02]  /*1fd0*/  ST.E.U8 desc[UR60][R8.64], RZ ;  /* 0x000000ff08007985 */ /* 0x0001e4000c10113c */
[----:B------:R-:W-:Y:S02]  /*1fe0*/  ISETP.NE.AND P0, PT, R3, R0, PT ;  /* 0x000000000300720c */ /* 0x000fe40003f05270 */
[----:B------:R0:W-:Y:S04]  /*1ff0*/  ST.E.U8 desc[UR60][R10.64], RZ ;  /* 0x000000ff0a007985 */ /* 0x0001e8000c10113c */
        /* <DEDUP_REMOVED lines=20> */
[----:B------:R0:W-:Y:S01]  /*2140*/  ST.E.U8 desc[UR60][R10.64+0x7], RZ ;  /* 0x000007ff0a007985 */ /* 0x0001e2000c10113c */
[----:B------:R-:W-:Y:S05]  /*2150*/  @P0 BRA `(.L_x_17) ;  /* 0xfffffffc007c0947 */ /* 0x000fea000383ffff */
[----:B------:R-:W-:Y:S05]  /*2160*/  BSYNC.RECONVERGENT B0 ;  /* 0x0000000000007941 */ /* 0x000fea0003800200 */
.L_x_16:
[----:B------:R-:W-:-:S07]  /*2170*/  IMAD.MOV.U32 R3, RZ, RZ, R0 ;  /* 0x000000ffff037224 */ /* 0x000fce00078e0000 */
.L_x_15:
[----:B------:R-:W-:-:S13]  /*2180*/  LOP3.LUT P0, R0, R12, 0x7, RZ, 0xc0, !PT ;  /* 0x000000070c007812 */ /* 0x000fda000780c0ff */
[----:B------:R-:W-:Y:S05]  /*2190*/  @!P0 BRA `(.L_x_18) ;  /* 0x0000000000cc8947 */ /* 0x000fea0003800000 */
[----:B------:R-:W-:Y:S01]  /*21a0*/  VIADD R0, R0, 0xffffffff ;  /* 0xffffffff00007836 */ /* 0x000fe20000000000 */
[----:B------:R-:W-:-:S04]  /*21b0*/  UISETP.NE.AND UP0, UPT, UR58, URZ, UPT ;  /* 0x000000ff3a00728c */ /* 0x000fc8000bf05270 */
[----:B------:R-:W-:-:S13]  /*21c0*/  ISETP.GE.U32.AND P0, PT, R0, 0x3, PT ;  /* 0x000000030000780c */ /* 0x000fda0003f06070 */
[----:B------:R-:W-:Y:S05]  /*21d0*/  @!P0 BRA `(.L_x_19) ;  /* 0x00000000004c8947 */ /* 0x000fea0003800000 */
        /* <DEDUP_REMOVED lines=18> */
[----:B------:R1:W-:Y:S02]  /*2300*/  ST.E.U8 desc[UR60][R10.64+0x3], RZ ;  /* 0x000003ff0a007985 */ /* 0x0003e4000c10113c */
.L_x_19:
[----:B------:R-:W-:Y:S05]  /*2310*/  BRA.U !UP0, `(.L_x_18) ;  /* 0x00000001086c7547 */ /* 0x000fea000b800000 */
[----:B------:R-:W-:Y:S01]  /*2320*/  UISETP.NE.AND UP0, UPT, UR58, 0x1, UPT ;  /* 0x000000013a00788c */ /* 0x000fe2000bf05270 */
[----:B------:R-:W-:-:S04]  /*2330*/  LOP3.LUT R0, R12, 0x1, RZ, 0xc0, !PT ;  /* 0x000000010c007812 */ /* 0x000fc800078ec0ff */
[----:B------:R-:W-:-:S04]  /*2340*/  ISETP.NE.U32.AND P0, PT, R0, 0x1, PT ;  /* 0x000000010000780c */ /* 0x000fc80003f05070 */
[----:B------:R-:W-:Y:S09]  /*2350*/  BRA.U !UP0, `(.L_x_20) ;  /* 0x0000000108347547 */ /* 0x000ff2000b800000 */
[C---:B01----:R-:W-:Y:S02]  /*2360*/  IADD3 R6, P1, PT, R3.reuse, R16, RZ ;  /* 0x0000001003067210 */ /* 0x043fe40007f3e0ff */
        /* <DEDUP_REMOVED lines=11> */
[----:B------:R2:W-:Y:S02]  /*2420*/  ST.E.U8 desc[UR60][R10.64+0x1], RZ ;  /* 0x000001ff0a007985 */ /* 0x0005e4000c10113c */
.L_x_20:
[----:B------:R-:W-:Y:S05]  /*2430*/  @P0 BRA `(.L_x_18) ;  /* 0x0000000000240947 */ /* 0x000fea0003800000 */
[C---:B012---:R-:W-:Y:S02]  /*2440*/  IADD3 R8, P0, PT, R3.reuse, R16, RZ ;  /* 0x0000001003087210 */ /* 0x047fe40007f1e0ff */
[C---:B------:R-:W-:Y:S02]  /*2450*/  IADD3 R10, P1, PT, R3.reuse, R18, RZ ;  /* 0x00000012030a7210 */ /* 0x040fe40007f3e0ff */
[----:B------:R-:W-:Y:S01]  /*2460*/  IADD3 R6, P2, PT, R3, R4, RZ ;  /* 0x0000000403067210 */ /* 0x000fe20007f5e0ff */
[----:B------:R-:W-:Y:S02]  /*2470*/  IMAD.X R9, RZ, RZ, R2, P0 ;  /* 0x000000ffff097224 */ /* 0x000fe400000e0602 */
[----:B------:R-:W-:Y:S02]  /*2480*/  IMAD.X R11, RZ, RZ, R17, P1 ;  /* 0x000000ffff0b7224 */ /* 0x000fe400008e0611 */
[----:B------:R-:W-:Y:S01]  /*2490*/  IMAD.X R7, RZ, RZ, R5, P2 ;  /* 0x000000ffff077224 */ /* 0x000fe200010e0605 */
[----:B------:R3:W-:Y:S04]  /*24a0*/  ST.E.U8 desc[UR60][R8.64], RZ ;  /* 0x000000ff08007985 */ /* 0x0007e8000c10113c */
[----:B------:R3:W-:Y:S04]  /*24b0*/  ST.E.U8 desc[UR60][R10.64], RZ ;  /* 0x000000ff0a007985 */ /* 0x0007e8000c10113c */
[----:B------:R3:W-:Y:S02]  /*24c0*/  ST.E.U8 desc[UR60][R6.64], RZ ;  /* 0x000000ff06007985 */ /* 0x0007e4000c10113c */
.L_x_18:
[----:B------:R-:W-:Y:S01]  /*24d0*/  BSSY.RECONVERGENT B1, `(.L_x_21) ;  /* 0x0000095000017945 */ /* 0x000fe20003800200 */
[----:B------:R-:W-:-:S07]  /*24e0*/  IMAD.MOV.U32 R21, RZ, RZ, RZ ;  /* 0x000000ffff157224 */ /* 0x000fce00078e00ff */
.L_x_37:
[----:B------:R-:W4:Y:S01]  /*24f0*/  LDC.64 R12, c[0x0][0x3a0] ;  /* 0x0000e800ff0c7b82 */ /* 0x000f220000000a00 */
[----:B------:R-:W5:Y:S01]  /*2500*/  LDCU.64 UR4, c[0x0][0x3a8] ;  /* 0x00007500ff0477ac */ /* 0x000f620008000a00 */
[----:B------:R-:W-:Y:S01]  /*2510*/  IMAD.MOV.U32 R3, RZ, RZ, R21 ;  /* 0x000000ffff037224 */ /* 0x000fe200078e0015 */
[C---:B0123--:R-:W-:Y:S01]  /*2520*/  IADD3 R6, P0, PT, R21.reuse, R4, RZ ;  /* 0x0000000415067210 */ /* 0x04ffe20007f1e0ff */
[----:B------:R-:W-:Y:S01]  /*2530*/  BSSY.RECONVERGENT B0, `(.L_x_22) ;  /* 0x000008d000007945 */ /* 0x000fe20003800200 */
[C---:B------:R-:W-:Y:S01]  /*2540*/  IADD3 R8, P2, PT, R21.reuse, R18, RZ ;  /* 0x0000001215087210 */ /* 0x040fe20007f5e0ff */
[----:B------:R-:W-:Y:S01]  /*2550*/  IMAD.MOV.U32 R0, RZ, RZ, RZ ;  /* 0x000000ffff007224 */ /* 0x000fe200078e00ff */
[----:B------:R-:W-:-:S03]  /*2560*/  IADD3 R10, P3, PT, R21, R16, RZ ;  /* 0x00000010150a7210 */ /* 0x000fc60007f7e0ff */
[----:B------:R-:W-:Y:S02]  /*2570*/  IMAD.X R9, RZ, RZ, R17, P2 ;  /* 0x000000ffff097224 */ /* 0x000fe400010e0611 */
[----:B------:R-:W-:Y:S02]  /*2580*/  IMAD.X R11, RZ, RZ, R2, P3 ;  /* 0x000000ffff0b7224 */ /* 0x000fe400018e0602 */
[C---:B-----5:R-:W-:Y:S02]  /*2590*/  IMAD R7, R21.reuse, UR5, R23 ;  /* 0x0000000515077c24 */ /* 0x060fe4000f8e0217 */
[----:B------:R-:W-:Y:S02]  /*25a0*/  VIADD R21, R21, 0x1 ;  /* 0x0000000115157836 */ /* 0x000fe40000000000 */
[----:B----4-:R-:W-:-:S03]  /*25b0*/  IMAD.WIDE.U32 R12, R7, 0x4, R12 ;  /* 0x00000004070c7825 */ /* 0x010fc600078e000c */
[----:B------:R-:W-:Y:S01]  /*25c0*/  ISETP.NE.AND P1, PT, R21, UR4, PT ;  /* 0x0000000415007c0c */ /* 0x000fe2000bf25270 */
[----:B------:R-:W-:-:S12]  /*25d0*/  IMAD.X R7, RZ, RZ, R5, P0 ;  /* 0x000000ffff077224 */ /* 0x000fd800000e0605 */
.L_x_36:
[C---:B------:R-:W-:Y:S01]  /*25e0*/  ISETP.NE.AND P0, PT, R0.reuse, R23, PT ;  /* 0x000000170000720c */ /* 0x040fe20003f05270 */
[----:B------:R-:W-:Y:S01]  /*25f0*/  BSSY.RECONVERGENT B2, `(.L_x_23) ;  /* 0x0000007000027945 */ /* 0x000fe20003800200 */
[----:B------:R-:W-:-:S11]  /*2600*/  ISETP.NE.AND P2, PT, R0, RZ, PT ;  /* 0x000000ff0000720c */ /* 0x000fd60003f45270 */
[----:B01----:R-:W-:Y:S05]  /*2610*/  @P0 BRA `(.L_x_24) ;  /* 0x0000000000100947 */ /* 0x003fea0003800000 */
[----:B------:R-:W2:Y:S02]  /*2620*/  LDG.E R14, desc[UR60][R12.64] ;  /* 0x0000003c0c0e7981 */ /* 0x000ea4000c1e1900 */
[----:B--2---:R-:W-:Y:S01]  /*2630*/  ISETP.GE.AND P0, PT, R14, 0x1, PT ;  /* 0x000000010e00780c */ /* 0x004fe20003f06270 */
[----:B------:R-:W-:-:S12]  /*2640*/  IMAD.MOV.U32 R14, RZ, RZ, 0x1 ;  /* 0x00000001ff0e7424 */ /* 0x000fd800078e00ff */
[----:B------:R0:W-:Y:S02]  /*2650*/  @P0 ST.E.U8 desc[UR60][R6.64], R14 ;  /* 0x0000000e06000985 */ /* 0x0001e4000c10113c */
.L_x_24:
[----:B------:R-:W-:Y:S05]  /*2660*/  BSYNC.RECONVERGENT B2 ;  /* 0x0000000000027941 */ /* 0x000fea0003800200 */
.L_x_23:
[----:B------:R-:W-:Y:S01]  /*2670*/  BSSY.RECONVERGENT B2, `(.L_x_25) ;  /* 0x000005b000027945 */ /* 0x000fe20003800200 */
[----:B0-----:R-:W-:-:S03]  /*2680*/  IMAD.MOV.U32 R14, RZ, RZ, R19 ;  /* 0x000000ffff0e7224 */ /* 0x001fc600078e0013 */
[----:B------:R-:W-:Y:S05]  /*2690*/  @!P2 BRA `(.L_x_26) ;  /* 0x000000040060a947 */ /* 0x000fea0003800000 */
[C---:B------:R-:W-:Y:S01]  /*26a0*/  ISETP.GE.U32.AND P0, PT, R0.reuse, 0x4, PT ;  /* 0x000000040000780c */ /* 0x040fe20003f06070 */
[----:B------:R-:W-:Y:S01]  /*26b0*/  BSSY.RECONVERGENT B3, `(.L_x_27) ;  /* 0x0000032000037945 */ /* 0x000fe20003800200 */
[----:B------:R-:W-:Y:S01]  /*26c0*/  LOP3.LUT R27, R0, 0x3, RZ, 0xc0, !PT ;  /* 0x00000003001b7812 */ /* 0x000fe200078ec0ff */
[----:B------:R-:W-:-:S10]  /*26d0*/  IMAD.MOV.U32 R20, RZ, RZ, R19 ;  /* 0x000000ffff147224 */ /* 0x000fd400078e0013 */
[----:B------:R-:W-:Y:S05]  /*26e0*/  @!P0 BRA `(.L_x_28) ;  /* 0x0000000000b88947 */ /* 0x000fea0003800000 */
[----:B------:R-:W-:Y:S01]  /*26f0*/  LOP3.LUT R15, R0, 0x7ffffffc, RZ, 0xc0, !PT ;  /* 0x7ffffffc000f7812 */ /* 0x000fe200078ec0ff */
[----:B------:R-:W-:Y:S02]  /*2700*/  IMAD.MOV.U32 R28, RZ, RZ, RZ ;  /* 0x000000ffff1c7224 */ /* 0x000fe400078e00ff */
[----:B------:R-:W-:Y:S01]  /*2710*/  IMAD.MOV.U32 R20, RZ, RZ, R19 ;  /* 0x000000ffff147224 */ /* 0x000fe200078e0013 */
[----:B------:R-:W-:-:S13]  /*2720*/  ISETP.GT.AND P0, PT, R15, RZ, PT ;  /* 0x000000ff0f00720c */ /* 0x000fda0003f04270 */
[----:B------:R-:W-:Y:S05]  /*2730*/  @!P0 BRA `(.L_x_29) ;  /* 0x00000000008c8947 */ /* 0x000fea0003800000 */
[----:B------:R-:W-:Y:S01]  /*2740*/  IMAD.IADD R14, R15, 0x1, -R28 ;  /* 0x000000010f0e7824 */ /* 0x000fe200078e0a1c */
[----:B------:R-:W-:Y:S01]  /*2750*/  BSSY.RECONVERGENT B4, `(.L_x_30) ;  /* 0x0000015000047945 */ /* 0x000fe20003800200 */
[----:B------:R-:W-:-:S03]  /*2760*/  PLOP3.LUT P0, PT, PT, PT, PT, 0x80, 0x8 ;  /* 0x000000000008781c */ /* 0x000fc60003f0f070 */
[----:B------:R-:W-:-:S13]  /*2770*/  ISETP.GT.AND P2, PT, R14, 0xc, PT ;  /* 0x0000000c0e00780c */ /* 0x000fda0003f44270 */
[----:B------:R-:W-:Y:S05]  /*2780*/  @!P2 BRA `(.L_x_31) ;  /* 0x000000000044a947 */ /* 0x000fea0003800000 */
[----:B------:R-:W-:Y:S01]  /*2790*/  PLOP3.LUT P0, PT, PT, PT, PT, 0x8, 0x80 ;  /* 0x000000000080781c */ /* 0x000fe20003f0e170 */
[----:B------:R-:W-:-:S12]  /*27a0*/  VIADD R14, R15, 0xfffffff4 ;  /* 0xfffffff40f0e7836 */ /* 0x000fd80000000000 */
.L_x_32:
[----:B------:R-:W-:Y:S01]  /*27b0*/  SHF.R.S32.HI R25, RZ, 0x1f, R20 ;  /* 0x0000001fff197819 */ /* 0x000fe20000011414 */
[----:B------:R-:W-:-:S03]  /*27c0*/  VIADD R28, R28, 0x10 ;  /* 0x000000101c1c7836 */ /* 0x000fc60000000000 */
[----:B------:R-:W-:Y:S02]  /*27d0*/  LEA.HI R25, R25, R20, RZ, 0x4 ;  /* 0x0000001419197211 */ /* 0x000fe400078f20ff */
[----:B------:R-:W-:Y:S02]  /*27e0*/  ISETP.GE.AND P2, PT, R28, R14, PT ;  /* 0x0000000e1c00720c */ /* 0x000fe40003f46270 */
        /* <DEDUP_REMOVED lines=11> */
.L_x_31:
[----:B------:R-:W-:Y:S05]  /*28a0*/  BSYNC.RECONVERGENT B4 ;  /* 0x0000000000047941 */ /* 0x000fea0003800200 */
.L_x_30:
[----:B------:R-:W-:-:S05]  /*28b0*/  IMAD.IADD R14, R15, 0x1, -R28 ;  /* 0x000000010f0e7824 */ /* 0x000fca00078e0a1c */
[----:B------:R-:W-:-:S13]  /*28c0*/  ISETP.GT.AND P2, PT, R14, 0x4, PT ;  /* 0x000000040e00780c */ /* 0x000fda0003f44270 */
[----:B------:R-:W-:Y:S01]  /*28d0*/  @P2 SHF.R.S32.HI R25, RZ, 0x1f, R20 ;  /* 0x0000001fff192819 */ /* 0x000fe20000011414 */
[----:B------:R-:W-:Y:S01]  /*28e0*/  @P2 VIADD R28, R28, 0x8 ;  /* 0x000000081c1c2836 */ /* 0x000fe20000000000 */
[----:B------:R-:W-:Y:S02]  /*28f0*/  @P2 PLOP3.LUT P0, PT, PT, PT, PT, 0x8, 0x80 ;  /* 0x000000000080281c */ /* 0x000fe40003f0e170 */
[----:B------:R-:W-:Y:S02]  /*2900*/  @P2 LEA.HI R25, R25, R20, RZ, 0x4 ;  /* 0x0000001419192211 */ /* 0x000fe400078f20ff */
[----:B------:R-:W-:Y:S02]  /*2910*/  ISETP.NE.OR P0, PT, R28, R15, P0 ;  /* 0x0000000f1c00720c */ /* 0x000fe40000705670 */
[----:B------:R-:W-:-:S04]  /*2920*/  @P2 SHF.R.S32.HI R25, RZ, 0x4, R25 ;  /* 0x00000004ff192819 */ /* 0x000fc80000011419 */
[----:B------:R-:W-:-:S04]  /*2930*/  @P2 SHF.R.S32.HI R14, RZ, 0x1f, R25 ;  /* 0x0000001fff0e2819 */ /* 0x000fc80000011419 */
[----:B------:R-:W-:-:S04]  /*2940*/  @P2 LEA.HI R14, R14, R25, RZ, 0x4 ;  /* 0x000000190e0e2211 */ /* 0x000fc800078f20ff */
[----:B------:R-:W-:Y:S01]  /*2950*/  @P2 SHF.R.S32.HI R20, RZ, 0x4, R14 ;  /* 0x00000004ff142819 */ /* 0x000fe2000001140e */
[----:B------:R-:W-:Y:S06]  /*2960*/  @!P0 BRA `(.L_x_28) ;  /* 0x0000000000188947 */ /* 0x000fec0003800000 */
.L_x_29:
[----:B------:R-:W-:Y:S01]  /*2970*/  VIADD R28, R28, 0x4 ;  /* 0x000000041c1c7836 */ /* 0x000fe20000000000 */
[----:B------:R-:W-:-:S04]  /*2980*/  SHF.R.S32.HI R25, RZ, 0x1f, R20 ;  /* 0x0000001fff197819 */ /* 0x000fc80000011414 */
[----:B------:R-:W-:Y:S02]  /*2990*/  ISETP.NE.AND P0, PT, R28, R15, PT ;  /* 0x0000000f1c00720c */ /* 0x000fe40003f05270 */
[----:B------:R-:W-:-:S04]  /*29a0*/  LEA.HI R25, R25, R20, RZ, 0x4 ;  /* 0x0000001419197211 */ /* 0x000fc800078f20ff */
[----:B------:R-:W-:-:S07]  /*29b0*/  SHF.R.S32.HI R20, RZ, 0x4, R25 ;  /* 0x00000004ff147819 */ /* 0x000fce0000011419 */
[----:B------:R-:W-:Y:S05]  /*29c0*/  @P0 BRA `(.L_x_29) ;  /* 0xfffffffc00e80947 */ /* 0x000fea000383ffff */
.L_x_28:
[----:B------:R-:W-:Y:S05]  /*29d0*/  BSYNC.RECONVERGENT B3 ;  /* 0x0000000000037941 */ /* 0x000fea0003800200 */
.L_x_27:
        /* <DEDUP_REMOVED lines=12> */
[----:B------:R-:W-:Y:S02]  /*2aa0*/  IABS R32, R25 ;  /* 0x0000001900207213 */ /* 0x000fe40000000000 */
[----:B------:R-:W0:Y:S08]  /*2ab0*/  I2F.RP R28, R27 ;  /* 0x0000001b001c7306 */ /* 0x000e300000209400 */
[----:B0-----:R-:W0:Y:S02]  /*2ac0*/  MUFU.RCP R28, R28 ;  /* 0x0000001c001c7308 */ /* 0x001e240000001000 */
[----:B0-----:R-:W-:-:S02]  /*2ad0*/  VIADD R14, R28, 0xffffffe ;  /* 0x0ffffffe1c0e7836 */ /* 0x001fc40000000000 */
        /* <DEDUP_REMOVED lines=13> */
[----:B------:R-:W-:Y:S02]  /*2bb0*/  ISETP.GE.U32.AND P0, PT, R14, R27, PT ;  /* 0x0000001b0e00720c */ /* 0x000fe40003f06070 */
[----:B------:R-:W-:-:S04]  /*2bc0*/  LOP3.LUT R14, R20, R25, RZ, 0x3c, !PT ;  /* 0x00000019140e7212 */ /* 0x000fc800078e3cff */
[----:B------:R-:W-:-:S07]  /*2bd0*/  ISETP.GE.AND P3, PT, R14, RZ, PT ;  /* 0x000000ff0e00720c */ /* 0x000fce0003f66270 */
[----:B------:R-:W-:-:S04]  /*2be0*/  @P0 VIADD R15, R15, 0x1 ;  /* 0x000000010f0f0836 */ /* 0x000fc80000000000 */
[----:B------:R-:W-:-:S04]  /*2bf0*/  IMAD.MOV.U32 R14, RZ, RZ, R15 ;  /* 0x000000ffff0e7224 */ /* 0x000fc800078e000f */
[----:B------:R-:W-:Y:S01]  /*2c00*/  @!P3 IMAD.MOV R14, RZ, RZ, -R14 ;  /* 0x000000ffff0eb224 */ /* 0x000fe200078e0a0e */
[----:B------:R-:W-:-:S07]  /*2c10*/  @!P2 LOP3.LUT R14, RZ, R25, RZ, 0x33, !PT ;  /* 0x00000019ff0ea212 */ /* 0x000fce00078e33ff */
.L_x_26:
[----:B------:R-:W-:Y:S05]  /*2c20*/  BSYNC.RECONVERGENT B2 ;  /* 0x0000000000027941 */ /* 0x000fea0003800200 */
.L_x_25:
[----:B------:R-:W-:Y:S01]  /*2c30*/  LOP3.LUT R14, R14, 0x1, RZ, 0xc0, !PT ;  /* 0x000000010e0e7812 */ /* 0x000fe200078ec0ff */
[----:B------:R-:W-:Y:S03]  /*2c40*/  BSSY.RECONVERGENT B2, `(.L_x_33) ;  /* 0x0000018000027945 */ /* 0x000fe60003800200 */
[----:B------:R-:W-:-:S13]  /*2c50*/  ISETP.NE.U32.AND P0, PT, R14, 0x1, PT ;  /* 0x000000010e00780c */ /* 0x000fda0003f05070 */
[----:B------:R-:W-:Y:S05]  /*2c60*/  @P0 BRA `(.L_x_34) ;  /* 0x00000000002c0947 */ /* 0x000fea0003800000 */
[----:B------:R-:W0:Y:S01]  /*2c70*/  LDCU UR4, c[0x0][0x3ac] ;  /* 0x00007580ff0477ac */ /* 0x000e220008000800 */
[----:B------:R-:W1:Y:S01]  /*2c80*/  LDC.64 R14, c[0x0][0x3a0] ;  /* 0x0000e800ff0e7b82 */ /* 0x000e620000000a00 */
[----:B0-----:R-:W-:-:S04]  /*2c90*/  IMAD.U32 R25, RZ, RZ, UR4 ;  /* 0x00000004ff197e24 */ /* 0x001fc8000f8e00ff */
[----:B------:R-:W-:-:S04]  /*2ca0*/  IMAD R27, R3, R25, R0 ;  /* 0x00000019031b7224 */ /* 0x000fc800078e0200 */
[----:B-1----:R-:W-:-:S06]  /*2cb0*/  IMAD.WIDE.U32 R14, R27, 0x4, R14 ;  /* 0x000000041b0e7825 */ /* 0x002fcc00078e000e */
[----:B------:R-:W2:Y:S02]  /*2cc0*/  LDG.E R14, desc[UR60][R14.64] ;  /* 0x0000003c0e0e7981 */ /* 0x000ea4000c1e1900 */
[----:B--2---:R-:W-:-:S13]  /*2cd0*/  ISETP.GE.AND P0, PT, R14, 0x1, PT ;  /* 0x000000010e00780c */ /* 0x004fda0003f06270 */
[----:B------:R-:W-:Y:S05]  /*2ce0*/  @!P0 BRA `(.L_x_35) ;  /* 0x0000000000348947 */ /* 0x000fea0003800000 */
[----:B------:R-:W-:-:S05]  /*2cf0*/  IMAD.MOV.U32 R14, RZ, RZ, 0x1 ;  /* 0x00000001ff0e7424 */ /* 0x000fca00078e00ff */
[----:B------:R1:W-:Y:S01]  /*2d00*/  ST.E.U8 desc[UR60][R8.64], R14 ;  /* 0x0000000e08007985 */ /* 0x0003e2000c10113c */
[----:B------:R-:W-:Y:S05]  /*2d10*/  BRA `(.L_x_35) ;  /* 0x0000000000287947 */ /* 0x000fea0003800000 */
.L_x_34:
[----:B------:R-:W0:Y:S01]  /*2d20*/  LDCU UR4, c[0x0][0x3ac] ;  /* 0x00007580ff0477ac */ /* 0x000e220008000800 */
[----:B------:R-:W1:Y:S01]  /*2d30*/  LDC.64 R14, c[0x0][0x3a0] ;  /* 0x0000e800ff0e7b82 */ /* 0x000e620000000a00 */
[----:B0-----:R-:W-:-:S04]  /*2d40*/  IMAD.U32 R25, RZ, RZ, UR4 ;  /* 0x00000004ff197e24 */ /* 0x001fc8000f8e00ff */
[----:B------:R-:W-:-:S04]  /*2d50*/  IMAD R27, R3, R25, R0 ;  /* 0x00000019031b7224 */ /* 0x000fc800078e0200 */
[----:B-1----:R-:W-:-:S06]  /*2d60*/  IMAD.WIDE.U32 R14, R27, 0x4, R14 ;  /* 0x000000041b0e7825 */ /* 0x002fcc00078e000e */
[----:B------:R-:W2:Y:S01]  /*2d70*/  LDG.E R14, desc[UR60][R14.64] ;  /* 0x0000003c0e0e7981 */ /* 0x000ea2000c1e1900 */
[----:B------:R-:W-:Y:S01]  /*2d80*/  IMAD.MOV.U32 R20, RZ, RZ, 0x1 ;  /* 0x00000001ff147424 */ /* 0x000fe200078e00ff */
[----:B--2---:R-:W-:-:S13]  /*2d90*/  ISETP.GE.AND P0, PT, R14, 0x1, PT ;  /* 0x000000010e00780c */ /* 0x004fda0003f06270 */
[----:B------:R-:W-:-:S05]  /*2da0*/  @P0 PRMT R15, R20, 0x7610, R15 ;  /* 0x00007610140f0816 */ /* 0x000fca000000000f */
[----:B------:R0:W-:Y:S02]  /*2db0*/  @P0 ST.E.U8 desc[UR60][R10.64], R15 ;  /* 0x0000000f0a000985 */ /* 0x0001e4000c10113c */
.L_x_35:
[----:B------:R-:W-:Y:S05]  /*2dc0*/  BSYNC.RECONVERGENT B2 ;  /* 0x0000000000027941 */ /* 0x000fea0003800200 */
.L_x_33:
[----:B------:R-:W-:-:S05]  /*2dd0*/  VIADD R0, R0, 0x1 ;  /* 0x0000000100007836 */ /* 0x000fca0000000000 */
[----:B------:R-:W-:-:S13]  /*2de0*/  ISETP.NE.AND P0, PT, R0, R25, PT ;  /* 0x000000190000720c */ /* 0x000fda0003f05270 */
[----:B------:R-:W-:Y:S05]  /*2df0*/  @P0 BRA `(.L_x_36) ;  /* 0xfffffff400f80947 */ /* 0x000fea000383ffff */
[----:B------:R-:W-:Y:S05]  /*2e00*/  BSYNC.RECONVERGENT B0 ;  /* 0x0000000000007941 */ /* 0x000fea0003800200 */
.L_x_22:
[----:B------:R-:W-:Y:S05]  /*2e10*/  @P1 BRA `(.L_x_37) ;  /* 0xfffffff400b41947 */ /* 0x000fea000383ffff */
[----:B------:R-:W-:Y:S05]  /*2e20*/  BSYNC.RECONVERGENT B1 ;  /* 0x0000000000017941 */ /* 0x000fea0003800200 */
.L_x_21:
[----:B------:R-:W2:Y:S01]  /*2e30*/  LDC R0, c[0x0][0x3a8] ;  /* 0x0000ea00ff007b82 */ /* 0x000ea20000000800 */
[----:B------:R-:W-:Y:S02]  /*2e40*/  IMAD.MOV.U32 R3, RZ, RZ, RZ ;  /* 0x000000ffff037224 */ /* 0x000fe400078e00ff */
[----:B------:R-:W-:Y:S01]  /*2e50*/  IMAD.MOV.U32 R25, RZ, RZ, RZ ;  /* 0x000000ffff197224 */ /* 0x000fe200078e00ff */
[----:B--2---:R-:W-:-:S13]  /*2e60*/  ISETP.GE.U32.AND P0, PT, R0, 0x4, PT ;  /* 0x000000040000780c */ /* 0x004fda0003f06070 */
[----:B------:R-:W-:Y:S05]  /*2e70*/  @!P0 BRA `(.L_x_38) ;  /* 0x0000000400208947 */ /* 0x000fea0003800000 */
[----:B------:R-:W-:Y:S01]  /*2e80*/  BSSY.RECONVERGENT B0, `(.L_x_39) ;  /* 0x0000046000007945 */ /* 0x000fe20003800200 */
[----:B------:R-:W-:Y:S01]  /*2e90*/  LOP3.LUT R0, R0, 0x7ffffffc, RZ, 0xc0, !PT ;  /* 0x7ffffffc00007812 */ /* 0x000fe200078ec0ff */
[----:B------:R-:W-:Y:S02]  /*2ea0*/  IMAD.MOV.U32 R3, RZ, RZ, RZ ;  /* 0x000000ffff037224 */ /* 0x000fe400078e00ff */
[----:B------:R-:W-:-:S07]  /*2eb0*/  IMAD.MOV.U32 R25, RZ, RZ, RZ ;  /* 0x000000ffff197224 */ /* 0x000fce00078e00ff */
.L_x_48:
[----:B-1----:R-:W-:-:S05]  /*2ec0*/  IADD3 R8, P0, PT, R3, R4, RZ ;  /* 0x0000000403087210 */ /* 0x002fca0007f1e0ff */
[----:B------:R-:W-:-:S05]  /*2ed0*/  IMAD.X R9, RZ, RZ, R5, P0 ;  /* 0x000000ffff097224 */ /* 0x000fca00000e0605 */
[----:B0-----:R-:W2:Y:S04]  /*2ee0*/  LD.E.U8 R11, desc[UR60][R8.64] ;  /* 0x0000003c080b7980 */ /* 0x001ea8000c101100 */
[----:B------:R-:W3:Y:S04]  /*2ef0*/  LD.E.U8 R6, desc[UR60][R8.64+0x1] ;  /* 0x0000013c08067980 */ /* 0x000ee8000c101100 */
[----:B------:R-:W4:Y:S04]  /*2f00*/  LD.E.U8 R7, desc[UR60][R8.64+0x2] ;  /* 0x0000023c08077980 */ /* 0x000f28000c101100 */
[----:B------:R-:W5:Y:S01]  /*2f10*/  LD.E.U8 R10, desc[UR60][R8.64+0x3] ;  /* 0x0000033c080a7980 */ /* 0x000f62000c101100 */
[----:B------:R-:W-:Y:S01]  /*2f20*/  BSSY.RECONVERGENT B1, `(.L_x_40) ;  /* 0x0000013000017945 */ /* 0x000fe20003800200 */
[----:B------:R-:W-:Y:S01]  /*2f30*/  IMAD.MOV.U32 R12, RZ, RZ, 0x1 ;  /* 0x00000001ff0c7424 */ /* 0x000fe200078e00ff */
[----:B--2---:R-:W-:Y:S01]  /*2f40*/  ISETP.NE.AND P3, PT, R11, RZ, PT ;  /* 0x000000ff0b00720c */ /* 0x004fe20003f65270 */
[----:B------:R-:W-:Y:S01]  /*2f50*/  IMAD.MOV.U32 R11, RZ, RZ, 0x1 ;  /* 0x00000001ff0b7424 */ /* 0x000fe200078e00ff */
[----:B---3--:R-:W-:-:S02]  /*2f60*/  ISETP.NE.AND P2, PT, R6, RZ, PT ;  /* 0x000000ff0600720c */ /* 0x008fc40003f45270 */
[----:B------:R-:W-:Y:S02]  /*2f70*/  IADD3 R6, P4, PT, R3, R16, RZ ;  /* 0x0000001003067210 */ /* 0x000fe40007f9e0ff */
[----:B----4-:R-:W-:-:S03]  /*2f80*/  ISETP.NE.AND P0, PT, R7, RZ, PT ;  /* 0x000000ff0700720c */ /* 0x010fc60003f05270 */
[----:B------:R-:W-:Y:S01]  /*2f90*/  IMAD.X R7, RZ, RZ, R2, P4 ;  /* 0x000000ffff077224 */ /* 0x000fe200020e0602 */
[----:B-----5:R-:W-:Y:S01]  /*2fa0*/  ISETP.NE.AND P1, PT, R10, RZ, PT ;  /* 0x000000ff0a00720c */ /* 0x020fe20003f25270 */
[----:B------:R-:W-:Y:S02]  /*2fb0*/  IMAD.MOV.U32 R10, RZ, RZ, 0x1 ;  /* 0x00000001ff0a7424 */ /* 0x000fe400078e00ff */
[----:B------:R-:W-:Y:S10]  /*2fc0*/  @P3 BRA `(.L_x_41) ;  /* 0x0000000000203947 */ /* 0x000ff40003800000 */
[----:B------:R-:W2:Y:S02]  /*2fd0*/  LD.E.U8 R8, desc[UR60][R6.64] ;  /* 0x0000003c06087980 */ /* 0x000ea4000c101100 */
[----:B--2---:R-:W-:-:S13]  /*2fe0*/  ISETP.NE.AND P3, PT, R8, RZ, PT ;  /* 0x000000ff0800720c */ /* 0x004fda0003f65270 */
[----:B------:R-:W-:-:S05]  /*2ff0*/  @P3 IADD3 R8, P4, PT, R3, R18, RZ ;  /* 0x0000001203083210 */ /* 0x000fca0007f9e0ff */
[----:B------:R-:W-:-:S05]  /*3000*/  @P3 IMAD.X R9, RZ, RZ, R17, P4 ;  /* 0x000000ffff093224 */ /* 0x000fca00020e0611 */
[----:B------:R-:W2:Y:S01]  /*3010*/  @P3 LD.E.U8 R8, desc[UR60][R8.64] ;  /* 0x0000003c08083980 */ /* 0x000ea2000c101100 */
[----:B------:R-:W-:Y:S01]  /*3020*/  IMAD.MOV.U32 R10, RZ, RZ, RZ ;  /* 0x000000ffff0a7224 */ /* 0x000fe200078e00ff */
[----:B--2---:R-:W-:-:S04]  /*3030*/  @P3 ISETP.NE.AND P4, PT, R8, RZ, PT ;  /* 0x000000ff0800320c */ /* 0x004fc80003f85270 */
[----:B------:R-:W-:-:S09]  /*3040*/  @P3 SEL R10, RZ, 0x1, !P4 ;  /* 0x00000001ff0a3807 */ /* 0x000fd20006000000 */
.L_x_41:
[----:B------:R-:W-:Y:S05]  /*3050*/  BSYNC.RECONVERGENT B1 ;  /* 0x0000000000017941 */ /* 0x000fea0003800200 */
.L_x_40:
[----:B------:R-:W-:Y:S04]  /*3060*/  BSSY.RECONVERGENT B1, `(.L_x_42) ;  /* 0x000000a000017945 */ /* 0x000fe80003800200 */
[----:B------:R-:W-:Y:S05]  /*3070*/  @P2 BRA `(.L_x_43) ;  /* 0x0000000000202947 */ /* 0x000fea0003800000 */
        /* <DEDUP_REMOVED lines=8> */
.L_x_43:
[----:B------:R-:W-:Y:S05]  /*3100*/  BSYNC.RECONVERGENT B1 ;  /* 0x0000000000017941 */ /* 0x000fea0003800200 */
.L_x_42:
        /* <DEDUP_REMOVED lines=10> */
.L_x_45:
[----:B------:R-:W-:Y:S05]  /*31b0*/  BSYNC.RECONVERGENT B1 ;  /* 0x0000000000017941 */ /* 0x000fea0003800200 */
.L_x_44:
[----:B------:R-:W-:Y:S01]  /*31c0*/  BSSY.RECONVERGENT B1, `(.L_x_46) ;  /* 0x000000d000017945 */ /* 0x000fe20003800200 */
[----:B------:R-:W-:Y:S01]  /*31d0*/  IADD3 R10, PT, PT, R11, R10, R25 ;  /* 0x0000000a0b0a7210 */ /* 0x000fe20007ffe019 */
[----:B------:R-:W-:Y:S02]  /*31e0*/  IMAD.MOV.U32 R25, RZ, RZ, 0x1 ;  /* 0x00000001ff197424 */ /* 0x000fe400078e00ff */
[----:B------:R-:W-:Y:S05]  /*31f0*/  @P1 BRA `(.L_x_47) ;  /* 0x0000000000241947 */ /* 0x000fea0003800000 */
[----:B------:R-:W2:Y:S01]  /*3200*/  LD.E.U8 R6, desc[UR60][R6.64+0x3] ;  /* 0x0000033c06067980 */ /* 0x000ea2000c101100 */
[----:B------:R-:W-:Y:S01]  /*3210*/  IMAD.MOV.U32 R25, RZ, RZ, RZ ;  /* 0x000000ffff197224 */ /* 0x000fe200078e00ff */
[----:B--2---:R-:W-:-:S13]  /*3220*/  ISETP.NE.AND P0, PT, R6, RZ, PT ;  /* 0x000000ff0600720c */ /* 0x004fda0003f05270 */
[----:B------:R-:W-:Y:S05]  /*3230*/  @!P0 BRA `(.L_x_47) ;  /* 0x0000000000148947 */ /* 0x000fea0003800000 */
[----:B------:R-:W-:-:S05]  /*3240*/  IADD3 R6, P0, PT, R3, R18, RZ ;  /* 0x0000001203067210 */ /* 0x000fca0007f1e0ff */
[----:B------:R-:W-:-:S05]  /*3250*/  IMAD.X R7, RZ, RZ, R17, P0 ;  /* 0x000000ffff077224 */ /* 0x000fca00000e0611 */
[----:B------:R-:W2:Y:S02]  /*3260*/  LD.E.U8 R6, desc[UR60][R6.64+0x3] ;  /* 0x0000033c06067980 */ /* 0x000ea4000c101100 */
[----:B--2---:R-:W-:-:S04]  /*3270*/  ISETP.NE.AND P0, PT, R6, RZ, PT ;  /* 0x000000ff0600720c */ /* 0x004fc80003f05270 */
[----:B------:R-:W-:-:S09]  /*3280*/  SEL R25, RZ, 0x1, !P0 ;  /* 0x00000001ff197807 */ /* 0x000fd20004000000 */
.L_x_47:
[----:B------:R-:W-:Y:S05]  /*3290*/  BSYNC.RECONVERGENT B1 ;  /* 0x0000000000017941 */ /* 0x000fea0003800200 */
.L_x_46:
[----:B------:R-:W-:Y:S01]  /*32a0*/  VIADD R3, R3, 0x4 ;  /* 0x0000000403037836 */ /* 0x000fe20000000000 */
[----:B------:R-:W-:-:S04]  /*32b0*/  IADD3 R25, PT, PT, R25, R12, R10 ;  /* 0x0000000c19197210 */ /* 0x000fc80007ffe00a */
[----:B------:R-:W-:-:S13]  /*32c0*/  ISETP.NE.AND P0, PT, R3, R0, PT ;  /* 0x000000000300720c */ /* 0x000fda0003f05270 */
[----:B------:R-:W-:Y:S05]  /*32d0*/  @P0 BRA `(.L_x_48) ;  /* 0xfffffff800f80947 */ /* 0x000fea000383ffff */
[----:B------:R-:W-:Y:S05]  /*32e0*/  BSYNC.RECONVERGENT B0 ;  /* 0x0000000000007941 */ /* 0x000fea0003800200 */
.L_x_39:
[----:B------:R-:W-:-:S07]  /*32f0*/  IMAD.MOV.U32 R3, RZ, RZ, R0 ;  /* 0x000000ffff037224 */ /* 0x000fce00078e0000 */
.L_x_38:
[----:B------:R-:W-:-:S09]  /*3300*/  UISETP.NE.AND UP0, UPT, UR58, URZ, UPT ;  /* 0x000000ff3a00728c */ /* 0x000fd2000bf05270 */
[----:B------:R-:W-:Y:S05]  /*3310*/  BRA.U !UP0, `(.L_x_14) ;  /* 0x0000000108f07547 */ /* 0x000fea000b800000 */
[----:B------:R-:W-:-:S05]  /*3320*/  IADD3 R6, P0, PT, R3, R4, RZ ;  /* 0x0000000403067210 */ /* 0x000fca0007f1e0ff */
[----:B------:R-:W-:-:S05]  /*3330*/  IMAD.X R7, RZ, RZ, R5, P0 ;  /* 0x000000ffff077224 */ /* 0x000fca00000e0605 */
[----:B------:R-:W2:Y:S01]  /*3340*/  LD.E.U8 R0, desc[UR60][R6.64] ;  /* 0x0000003c06007980 */ /* 0x000ea2000c101100 */
[----:B------:R-:W-:Y:S01]  /*3350*/  BSSY.RECONVERGENT B0, `(.L_x_49) ;  /* 0x000000f000007945 */ /* 0x000fe20003800200 */
[----:B--2---:R-:W-:Y:S01]  /*3360*/  ISETP.NE.AND P0, PT, R0, RZ, PT ;  /* 0x000000ff0000720c */ /* 0x004fe20003f05270 */
[----:B------:R-:W-:-:S12]  /*3370*/  IMAD.MOV.U32 R0, RZ, RZ, 0x1 ;  /* 0x00000001ff007424 */ /* 0x000fd800078e00ff */
[----:B------:R-:W-:Y:S05]  /*3380*/  @P0 BRA `(.L_x_50) ;  /* 0x00000000002c0947 */ /* 0x000fea0003800000 */
[----:B-1----:R-:W-:-:S05]  /*3390*/  IADD3 R8, P0, PT, R3, R16, RZ ;  /* 0x0000001003087210 */ /* 0x002fca0007f1e0ff */
[----:B------:R-:W-:-:S05]  /*33a0*/  IMAD.X R9, RZ, RZ, R2, P0 ;  /* 0x000000ffff097224 */ /* 0x000fca00000e0602 */
        /* <DEDUP_REMOVED lines=9> */
.L_x_50:
[----:B------:R-:W-:Y:S05]  /*3440*/  BSYNC.RECONVERGENT B0 ;  /* 0x0000000000007941 */ /* 0x000fea0003800200 */
.L_x_49:
[----:B------:R-:W-:Y:S01]  /*3450*/  UISETP.NE.AND UP0, UPT, UR58, 0x1, UPT ;  /* 0x000000013a00788c */ /* 0x000fe2000bf05270 */
[----:B------:R-:W-:-:S08]  /*3460*/  IMAD.IADD R25, R25, 0x1, R0 ;  /* 0x0000000119197824 */ /* 0x000fd000078e0200 */
[----:B------:R-:W-:Y:S05]  /*3470*/  BRA.U !UP0, `(.L_x_14) ;  /* 0x0000000108987547 */ /* 0x000fea000b800000 */
        /* <DEDUP_REMOVED lines=16> */
.L_x_52:
[----:B------:R-:W-:Y:S05]  /*3580*/  BSYNC.RECONVERGENT B0 ;  /* 0x0000000000007941 */ /* 0x000fea0003800200 */
.L_x_51:
[----:B------:R-:W-:Y:S01]  /*3590*/  UISETP.NE.AND UP0, UPT, UR58, 0x2, UPT ;  /* 0x000000023a00788c */ /* 0x000fe2000bf05270 */
[----:B------:R-:W-:-:S08]  /*35a0*/  IMAD.IADD R25, R25, 0x1, R0 ;  /* 0x0000000119197824 */ /* 0x000fd000078e0200 */
[----:B------:R-:W-:Y:S05]  /*35b0*/  BRA.U !UP0, `(.L_x_14) ;  /* 0x0000000108487547 */ /* 0x000fea000b800000 */
[----:B------:R-:W2:Y:S01]  /*35c0*/  LD.E.U8 R6, desc[UR60][R6.64+0x2] ;  /* 0x0000023c06067980 */ /* 0x000ea2000c101100 */
[----:B------:R-:W-:Y:S01]  /*35d0*/  BSSY.RECONVERGENT B0, `(.L_x_53) ;  /* 0x000000f000007945 */ /* 0x000fe20003800200 */
[----:B------:R-:W-:Y:S01]  /*35e0*/  IMAD.MOV.U32 R0, RZ, RZ, 0x1 ;  /* 0x00000001ff007424 */ /* 0x000fe200078e00ff */
[----:B--2---:R-:W-:-:S13]  /*35f0*/  ISETP.NE.AND P0, PT, R6, RZ, PT ;  /* 0x000000ff0600720c */ /* 0x004fda0003f05270 */
[----:B------:R-:W-:Y:S05]  /*3600*/  @P0 BRA `(.L_x_54) ;  /* 0x00000000002c0947 */ /* 0x000fea0003800000 */
[----:B------:R-:W-:-:S05]  /*3610*/  IADD3 R6, P0, PT, R3, R16, RZ ;  /* 0x0000001003067210 */ /* 0x000fca0007f1e0ff */
        /* <DEDUP_REMOVED lines=10> */
.L_x_54:
[----:B------:R-:W-:Y:S05]  /*36c0*/  BSYNC.RECONVERGENT B0 ;  /* 0x0000000000007941 */ /* 0x000fea0003800200 */
.L_x_53:
[----:B------:R-:W-:-:S07]  /*36d0*/  IMAD.IADD R25, R25, 0x1, R0 ;  /* 0x0000000119197824 */ /* 0x000fce00078e0200 */
.L_x_14:
[----:B------:R-:W-:-:S04]  /*36e0*/  MOV R0, 0x8 ;  /* 0x0000000800007802 */ /* 0x000fc80000000f00 */
[----:B------:R2:W3:Y:S03]  /*36f0*/  LDC.64 R6, c[0x4][R0] ;  /* 0x0100000000067b82 */ /* 0x0004e60000000a00 */
[----:B------:R-:W-:-:S07]  /*3700*/  LEPC R20, `(.L_x_55) ;  /* 0x000000001014794e */ /* 0x000fce0000000000 */
[----:B0123--:R-:W-:Y:S05]  /*3710*/  CALL.ABS.NOINC R6 ;  /* 0x0000000006007343 */ /* 0x00ffea0003c00000 */
.L_x_55:
[----:B------:R-:W-:Y:S01]  /*3720*/  MOV R27, 0x8 ;  /* 0x00000008001b7802 */ /* 0x000fe20000000f00 */
[----:B------:R-:W-:Y:S02]  /*3730*/  IMAD.MOV.U32 R4, RZ, RZ, R18 ;  /* 0x000000ffff047224 */ /* 0x000fe400078e0012 */
[----:B------:R-:W-:Y:S01]  /*3740*/  IMAD.MOV.U32 R5, RZ, RZ, R17 ;  /* 0x000000ffff057224 */ /* 0x000fe200078e0011 */
[----:B------:R0:W1:Y:S06]  /*3750*/  LDC.64 R6, c[0x4][R27] ;  /* 0x010000001b067b82 */ /* 0x00006c0000000a00 */
[----:B------:R-:W-:-:S07]  /*3760*/  LEPC R20, `(.L_x_56) ;  /* 0x000000001014794e */ /* 0x000fce0000000000 */
[----:B01----:R-:W-:Y:S05]  /*3770*/  CALL.ABS.NOINC R6 ;  /* 0x0000000006007343 */ /* 0x003fea0003c00000 */
.L_x_56:
[----:B------:R0:W1:Y:S01]  /*3780*/  LDC.64 R6, c[0x4][R27] ;  /* 0x010000001b067b82 */ /* 0x0000620000000a00 */
[----:B------:R-:W-:Y:S02]  /*3790*/  IMAD.MOV.U32 R4, RZ, RZ, R16 ;  /* 0x000000ffff047224 */ /* 0x000fe400078e0010 */
[----:B------:R-:W-:-:S07]  /*37a0*/  IMAD.MOV.U32 R5, RZ, RZ, R2 ;  /* 0x000000ffff057224 */ /* 0x000fce00078e0002 */
[----:B------:R-:W-:-:S07]  /*37b0*/  LEPC R20, `(.L_x_57) ;  /* 0x000000001014794e */ /* 0x000fce0000000000 */
[----:B01----:R-:W-:Y:S05]  /*37c0*/  CALL.ABS.NOINC R6 ;  /* 0x0000000006007343 */ /* 0x003fea0003c00000 */
.L_x_57:
[----:B------:R-:W0:Y:S02]  /*37d0*/  LDC.64 R2, c[0x0][0x390] ;  /* 0x0000e400ff027b82 */ /* 0x000e240000000a00 */
[----:B0-----:R-:W-:-:S06]  /*37e0*/  IMAD.WIDE R2, R19, 0x4, R2 ;  /* 0x0000000413027825 */ /* 0x001fcc00078e0202 */
[----:B------:R-:W2:Y:S02]  /*37f0*/  LDG.E R2, desc[UR60][R2.64] ;  /* 0x0000003c02027981 */ /* 0x000ea4000c1e1900 */
[----:B--2---:R-:W-:-:S04]  /*3800*/  VIMNMX R25, PT, PT, R2, R25, !PT ;  /* 0x0000001902197248 */ /* 0x004fc80007fe0100 */
[----:B------:R-:W-:Y:S02]  /*3810*/  ISETP.GE.AND P0, PT, R25, R24, PT ;  /* 0x000000181900720c */ /* 0x000fe40003f06270 */
[----:B------:R-:W-:Y:S02]  /*3820*/  VIMNMX R24, PT, PT, R24, R25, PT ;  /* 0x0000001918187248 */ /* 0x000fe40003fe0100 */
[----:B------:R-:W-:-:S09]  /*3830*/  SEL R26, R23, R26, !P0 ;  /* 0x0000001a171a7207 */ /* 0x000fd20004000000 */
.L_x_10:
[----:B------:R-:W-:Y:S05]  /*3840*/  BSYNC.RECONVERGENT B6 ;  /* 0x0000000000067941 */ /* 0x000fea0003800200 */
.L_x_9:
[----:B------:R-:W0:Y:S01]  /*3850*/  LDCU UR4, c[0x0][0x3ac] ;  /* 0x00007580ff0477ac */ /* 0x000e220008000800 */
[----:B------:R-:W-:-:S05]  /*3860*/  VIADD R23, R23, 0x1 ;  /* 0x0000000117177836 */ /* 0x000fca0000000000 */
[----:B0-----:R-:W-:-:S13]  /*3870*/  ISETP.NE.AND P0, PT, R23, UR4, PT ;  /* 0x0000000417007c0c */ /* 0x001fda000bf05270 */
[----:B------:R-:W-:Y:S05]  /*3880*/  @P0 BRA `(.L_x_58) ;  /* 0xffffffd000d80947 */ /* 0x000fea000383ffff */
[----:B------:R-:W-:Y:S05]  /*3890*/  BSYNC.RECONVERGENT B7 ;  /* 0x0000000000077941 */ /* 0x000fea0003800200 */
.L_x_0:
[----:B------:R-:W0:Y:S02]  /*38a0*/  LDCU.128 UR4, c[0x0][0x390] ;  /* 0x00007200ff0477ac */ /* 0x000e240008000c00 */
[----:B0-----:R-:W-:Y:S02]  /*38b0*/  UIMAD.WIDE UR4, UR57, 0x4, UR4 ;  /* 0x00000004390478a5 */ /* 0x001fe4000f8e0204 */
[----:B------:R-:W-:-:S04]  /*38c0*/  UIMAD.WIDE UR6, UR57, 0x4, UR6 ;  /* 0x00000004390678a5 */ /* 0x000fc8000f8e0206 */
[----:B------:R-:W-:Y:S02]  /*38d0*/  IMAD.U32 R2, RZ, RZ, UR4 ;  /* 0x00000004ff027e24 */ /* 0x000fe4000f8e00ff */
[----:B------:R-:W-:Y:S02]  /*38e0*/  IMAD.U32 R3, RZ, RZ, UR5 ;  /* 0x00000005ff037e24 */ /* 0x000fe4000f8e00ff */
[----:B-1----:R-:W-:Y:S02]  /*38f0*/  IMAD.U32 R4, RZ, RZ, UR6 ;  /* 0x00000006ff047e24 */ /* 0x002fe4000f8e00ff */
[----:B------:R-:W-:Y:S01]  /*3900*/  IMAD.U32 R5, RZ, RZ, UR7 ;  /* 0x00000007ff057e24 */ /* 0x000fe2000f8e00ff */
[----:B------:R-:W-:Y:S04]  /*3910*/  STG.E desc[UR60][R2.64], R24 ;  /* 0x0000001802007986 */ /* 0x000fe8000c10193c */
[----:B------:R-:W-:Y:S01]  /*3920*/  STG.E desc[UR60][R4.64], R26 ;  /* 0x0000001a04007986 */ /* 0x000fe2000c10193c */
[----:B------:R-:W-:Y:S05]  /*3930*/  EXIT ;  /* 0x000000000000794d */ /* 0x000fea0003800000 */
.L_x_59:
[----:B------:R-:W-:-:S00]  /*3940*/  BRA `(.L_x_59) ;  /* 0xfffffffc00fc7947 */ /* 0x000fc0000383ffff */
[----:B------:R-:W-:-:S00]  /*3950*/  NOP ;  /* 0x0000000000007918 */ /* 0x000fc00000000000 */
        /* <DEDUP_REMOVED lines=10> */
.L_x_143:


//--------------------- .text._Z26calculateMaximumOpenStacksPiS_iii --------------------------
	.section	.text._Z26calculateMaximumOpenStacksPiS_iii,"ax",@progbits
	.align	128
        .global         _Z26calculateMaximumOpenStacksPiS_iii
        .type           _Z26calculateMaximumOpenStacksPiS_iii,@function
        .size           _Z26calculateMaximumOpenStacksPiS_iii,(.L_x_144 - _Z26calculateMaximumOpenStacksPiS_iii)
        .other          _Z26calculateMaximumOpenStacksPiS_iii,@"STO_CUDA_ENTRY STV_DEFAULT"
_Z26calculateMaximumOpenStacksPiS_iii:
.text._Z26calculateMaximumOpenStacksPiS_iii:
[----:B------:R-:W0:Y:S01]  /*0000*/  LDC R1, c[0x0][0x37c] ;  /* 0x0000df00ff017b82 */ /* 0x000e220000000800 */
[----:B------:R-:W1:Y:S01]  /*0010*/  LDCU UR4, c[0x0][0x394] ;  /* 0x00007280ff0477ac */ /* 0x000e620008000800 */
[----:B------:R-:W-:-:S06]  /*0020*/  MOV R0, 0x0 ;  /* 0x0000000000007802 */ /* 0x000fcc0000000f00 */
[----:B------:R2:W3:Y:S01]  /*0030*/  LDC.64 R2, c[0x4][R0] ;  /* 0x0100000000027b82 */ /* 0x0004e20000000a00 */
[----:B-1----:R-:W-:-:S06]  /*0040*/  UIMAD.WIDE UR4, UR4, 0x4, URZ ;  /* 0x00000004040478a5 */ /* 0x002fcc000f8e02ff */
[----:B------:R-:W-:Y:S02]  /*0050*/  IMAD.U32 R7, RZ, RZ, UR5 ;  /* 0x00000005ff077e24 */ /* 0x000fe4000f8e00ff */
[----:B------:R-:W-:Y:S02]  /*0060*/  IMAD.U32 R5, RZ, RZ, UR5 ;  /* 0x00000005ff057e24 */ /* 0x000fe4000f8e00ff */
[----:B------:R-:W-:Y:S02]  /*0070*/  IMAD.U32 R4, RZ, RZ, UR4 ;  /* 0x00000004ff047e24 */ /* 0x000fe4000f8e00ff */
[----:B------:R-:W-:Y:S02]  /*0080*/  IMAD.U32 R6, RZ, RZ, UR4 ;  /* 0x00000004ff067e24 */ /* 0x000fe4000f8e00ff */
[----:B--2---:R-:W-:-:S07]  /*0090*/  IMAD.MOV.U32 R5, RZ, RZ, R7 ;  /* 0x000000ffff057224 */ /* 0x004fce00078e0007 */
[----:B------:R-:W-:-:S07]  /*00a0*/  LEPC R20, `(.L_x_60) ;  /* 0x000000001014794e */ /* 0x000fce0000000000 */
[----:B0--3--:R-:W-:Y:S05]  /*00b0*/  CALL.ABS.NOINC R2 ;  /* 0x0000000002007343 */ /* 0x009fea0003c00000 */
.L_x_60:
[----:B------:R-:W0:Y:S01]  /*00c0*/  LDC R0, c[0x0][0x394] ;  /* 0x0000e500ff007b82 */ /* 0x000e220000000800 */
[----:B------:R-:W1:Y:S01]  /*00d0*/  S2R R26, SR_CTAID.X ;  /* 0x00000000001a7919 */ /* 0x000e620000002500 */
[----:B------:R-:W-:Y:S02]  /*00e0*/  IMAD.MOV.U32 R16, RZ, RZ, R4 ;  /* 0x000000ffff107224 */ /* 0x000fe400078e0004 */
[----:B------:R-:W-:-:S04]  /*00f0*/  IMAD.MOV.U32 R17, RZ, RZ, R5 ;  /* 0x000000ffff117224 */ /* 0x000fc800078e0005 */
[----:B------:R-:W2:Y:S01]  /*0100*/  LDC.64 R18, c[0x0][0x358] ;  /* 0x0000d600ff127b82 */ /* 0x000ea20000000a00 */
[----:B0-----:R-:W-:-:S13]  /*0110*/  ISETP.GE.AND P0, PT, R0, 0x1, PT ;  /* 0x000000010000780c */ /* 0x001fda0003f06270 */
[----:B-12---:R-:W-:Y:S05]  /*0120*/  @!P0 BRA `(.L_x_61) ;  /* 0x0000002800848947 */ /* 0x006fea0003800000 */
[----:B------:R-:W0:Y:S01]  /*0130*/  LDC R29, c[0x0][0x398] ;  /* 0x0000e600ff1d7b82 */ /* 0x000e220000000800 */
[C---:B------:R-:W-:Y:S01]  /*0140*/  VIADD R4, R0.reuse, 0xffffffff ;  /* 0xffffffff00047836 */ /* 0x040fe20000000000 */
[----:B------:R-:W-:Y:S01]  /*0150*/  LOP3.LUT R6, R0, 0xf, RZ, 0xc0, !PT ;  /* 0x0000000f00067812 */ /* 0x000fe200078ec0ff */
[----:B------:R-:W-:-:S03]  /*0160*/  IMAD.MOV.U32 R5, RZ, RZ, RZ ;  /* 0x000000ffff057224 */ /* 0x000fc600078e00ff */
[----:B------:R-:W-:Y:S02]  /*0170*/  ISETP.GE.U32.AND P0, PT, R4, 0xf, PT ;  /* 0x0000000f0400780c */ /* 0x000fe40003f06070 */
[----:B------:R-:W-:-:S11]  /*0180*/  ISETP.NE.AND P1, PT, R6, RZ, PT ;  /* 0x000000ff0600720c */ /* 0x000fd60003f25270 */
[----:B------:R-:W-:Y:S05]  /*0190*/  @!P0 BRA `(.L_x_62) ;  /* 0x0000000000dc8947 */ /* 0x000fea0003800000 */
[----:B------:R-:W-:Y:S01]  /*01a0*/  BSSY.RECONVERGENT B0, `(.L_x_62) ;  /* 0x0000036000007945 */ /* 0x000fe20003800200 */
[----:B------:R-:W-:Y:S01]  /*01b0*/  LOP3.LUT R5, R0, 0x7ffffff0, RZ, 0xc0, !PT ;  /* 0x7ffffff000057812 */ /* 0x000fe200078ec0ff */
[----:B------:R-:W-:-:S07]  /*01c0*/  IMAD.MOV.U32 R7, RZ, RZ, RZ ;  /* 0x000000ffff077224 */ /* 0x000fce00078e00ff */
.L_x_63:
[C---:B------:R-:W-:Y:S01]  /*01d0*/  R2UR UR4, R18.reuse ;  /* 0x00000000120472ca */ /* 0x040fe200000e0000 */
[----:B--2---:R-:W-:Y:S01]  /*01e0*/  VIADD R9, R7, 0x1 ;  /* 0x0000000107097836 */ /* 0x004fe20000000000 */
[----:B------:R-:W-:Y:S01]  /*01f0*/  R2UR UR5, R19 ;  /* 0x00000000130572ca */ /* 0x000fe200000e0000 */
[----:B------:R-:W-:Y:S01]  /*0200*/  IMAD.WIDE.U32 R2, R7, 0x4, R16 ;  /* 0x0000000407027825 */ /* 0x000fe200078e0010 */
[C---:B------:R-:W-:Y:S02]  /*0210*/  R2UR UR6, R18.reuse ;  /* 0x00000000120672ca */ /* 0x040fe400000e0000 */
[----:B------:R-:W-:Y:S01]  /*0220*/  R2UR UR7, R19 ;  /* 0x00000000130772ca */ /* 0x000fe200000e0000 */
[C---:B------:R-:W-:Y:S01]  /*0230*/  VIADD R11, R7.reuse, 0x2 ;  /* 0x00000002070b7836 */ /* 0x040fe20000000000 */
[C---:B------:R-:W-:Y:S01]  /*0240*/  R2UR UR8, R18.reuse ;  /* 0x00000000120872ca */ /* 0x040fe200000e0000 */
[----:B------:R-:W-:Y:S01]  /*0250*/  VIADD R13, R7, 0x3 ;  /* 0x00000003070d7836 */ /* 0x000fe20000000000 */
        /* <DEDUP_REMOVED lines=9> */
[----:B------:R1:W-:Y:S01]  /*02f0*/  ST.E desc[UR4][R2.64+0x4], R9 ;  /* 0x0000040902007985 */ /* 0x0003e2000c101904 */
[C---:B------:R-:W-:Y:S01]  /*0300*/  R2UR UR14, R18.reuse ;  /* 0x00000000120e72ca */ /* 0x040fe200000e0000 */
[----:B------:R-:W-:Y:S01]  /*0310*/  VIADD R27, R7, 0x8 ;  /* 0x00000008071b7836 */ /* 0x000fe20000000000 */
[----:B------:R-:W-:Y:S01]  /*0320*/  R2UR UR15, R19 ;  /* 0x00000000130f72ca */ /* 0x000fe200000e0000 */
[----:B------:R2:W-:Y:S01]  /*0330*/  ST.E desc[UR6][R2.64+0x8], R11 ;  /* 0x0000080b02007985 */ /* 0x0005e2000c101906 */
[----:B------:R-:W-:-:S02]  /*0340*/  R2UR UR16, R18 ;  /* 0x00000000121072ca */ /* 0x000fc400000e0000 */
[C---:B------:R-:W-:Y:S01]  /*0350*/  R2UR UR17, R19.reuse ;  /* 0x00000000131172ca */ /* 0x040fe200000e0000 */
[----:B------:R3:W-:Y:S01]  /*0360*/  ST.E desc[UR8][R2.64+0xc], R13 ;  /* 0x00000c0d02007985 */ /* 0x0007e2000c101908 */
[----:B------:R-:W-:Y:S02]  /*0370*/  R2UR UR18, R18 ;  /* 0x00000000121272ca */ /* 0x000fe400000e0000 */
[----:B------:R-:W-:Y:S01]  /*0380*/  R2UR UR19, R19 ;  /* 0x00000000131372ca */ /* 0x000fe200000e0000 */
[----:B------:R4:W-:Y:S01]  /*0390*/  ST.E desc[UR10][R2.64+0x10], R15 ;  /* 0x0000100f02007985 */ /* 0x0009e2000c10190a */
[----:B-1----:R-:W-:-:S03]  /*03a0*/  VIADD R9, R7, 0x9 ;  /* 0x0000000907097836 */ /* 0x002fc60000000000 */
[----:B------:R1:W-:Y:S01]  /*03b0*/  ST.E desc[UR12][R2.64+0x14], R21 ;  /* 0x0000141502007985 */ /* 0x0003e2000c10190c */
[----:B--2---:R-:W-:-:S03]  /*03c0*/  VIADD R11, R7, 0xa ;  /* 0x0000000a070b7836 */ /* 0x004fc60000000000 */
[----:B------:R2:W-:Y:S01]  /*03d0*/  ST.E desc[UR14][R2.64+0x18], R23 ;  /* 0x0000181702007985 */ /* 0x0005e2000c10190e */
[----:B---3--:R-:W-:-:S03]  /*03e0*/  VIADD R13, R7, 0xb ;  /* 0x0000000b070d7836 */ /* 0x008fc60000000000 */
[----:B------:R3:W-:Y:S01]  /*03f0*/  ST.E desc[UR16][R2.64+0x1c], R25 ;  /* 0x00001c1902007985 */ /* 0x0007e2000c101910 */
[C---:B----4-:R-:W-:Y:S02]  /*0400*/  VIADD R15, R7.reuse, 0xc ;  /* 0x0000000c070f7836 */ /* 0x050fe40000000000 */
[C---:B-1----:R-:W-:Y:S01]  /*0410*/  VIADD R21, R7.reuse, 0xd ;  /* 0x0000000d07157836 */ /* 0x042fe20000000000 */
[----:B------:R1:W-:Y:S01]  /*0420*/  ST.E desc[UR4][R2.64], R7 ;  /* 0x0000000702007985 */ /* 0x0003e2000c101904 */
[----:B--2---:R-:W-:-:S03]  /*0430*/  VIADD R23, R7, 0xe ;  /* 0x0000000e07177836 */ /* 0x004fc60000000000 */
[----:B------:R2:W-:Y:S01]  /*0440*/  ST.E desc[UR18][R2.64+0x20], R27 ;  /* 0x0000201b02007985 */ /* 0x0005e2000c101912 */
[----:B---3--:R-:W-:-:S03]  /*0450*/  VIADD R25, R7, 0xf ;  /* 0x0000000f07197836 */ /* 0x008fc60000000000 */
[----:B------:R2:W-:Y:S01]  /*0460*/  ST.E desc[UR6][R2.64+0x24], R9 ;  /* 0x0000240902007985 */ /* 0x0005e2000c101906 */
[----:B-1----:R-:W-:-:S03]  /*0470*/  VIADD R7, R7, 0x10 ;  /* 0x0000001007077836 */ /* 0x002fc60000000000 */
[----:B------:R2:W-:Y:S02]  /*0480*/  ST.E desc[UR8][R2.64+0x28], R11 ;  /* 0x0000280b02007985 */ /* 0x0005e4000c101908 */
[----:B------:R-:W-:Y:S02]  /*0490*/  ISETP.NE.AND P0, PT, R7, R5, PT ;  /* 0x000000050700720c */ /* 0x000fe40003f05270 */
[----:B------:R2:W-:Y:S04]  /*04a0*/  ST.E desc[UR10][R2.64+0x2c], R13 ;  /* 0x00002c0d02007985 */ /* 0x0005e8000c10190a */
[----:B------:R2:W-:Y:S04]  /*04b0*/  ST.E desc[UR12][R2.64+0x30], R15 ;  /* 0x0000300f02007985 */ /* 0x0005e8000c10190c */
[----:B------:R2:W-:Y:S04]  /*04c0*/  ST.E desc[UR14][R2.64+0x34], R21 ;  /* 0x0000341502007985 */ /* 0x0005e8000c10190e */
[----:B------:R2:W-:Y:S04]  /*04d0*/  ST.E desc[UR16][R2.64+0x38], R23 ;  /* 0x0000381702007985 */ /* 0x0005e8000c101910 */
[----:B------:R2:W-:Y:S01]  /*04e0*/  ST.E desc[UR18][R2.64+0x3c], R25 ;  /* 0x00003c1902007985 */ /* 0x0005e2000c101912 */
[----:B------:R-:W-:Y:S05]  /*04f0*/  @P0 BRA `(.L_x_63) ;  /* 0xfffffffc00340947 */ /* 0x000fea000383ffff */
[----:B------:R-:W-:Y:S05]  /*0500*/  BSYNC.RECONVERGENT B0 ;  /* 0x0000000000007941 */ /* 0x000fea0003800200 */
.L_x_62:
[----:B0-2---:R-:W-:Y:S01]  /*0510*/  IMAD R2, R29, 0xffff, R26 ;  /* 0x0000ffff1d027824 */ /* 0x005fe200078e021a */
[----:B------:R-:W-:Y:S06]  /*0520*/  @!P1 BRA `(.L_x_64) ;  /* 0x00000004001c9947 */ /* 0x000fec0003800000 */
[----:B------:R-:W-:Y:S02]  /*0530*/  ISETP.GE.U32.AND P0, PT, R6, 0x8, PT ;  /* 0x000000080600780c */ /* 0x000fe40003f06070 */
[----:B------:R-:W-:-:S04]  /*0540*/  LOP3.LUT R8, R0, 0x7, RZ, 0xc0, !PT ;  /* 0x0000000700087812 */ /* 0x000fc800078ec0ff */
[----:B------:R-:W-:-:S07]  /*0550*/  ISETP.NE.AND P1, PT, R8, RZ, PT ;  /* 0x000000ff0800720c */ /* 0x000fce0003f25270 */
[----:B------:R-:W-:Y:S06]  /*0560*/  @!P0 BRA `(.L_x_65) ;  /* 0x0000000000848947 */ /* 0x000fec0003800000 */
[C---:B------:R-:W-:Y:S01]  /*0570*/  R2UR UR6, R18.reuse ;  /* 0x00000000120672ca */ /* 0x040fe200000e0000 */
[----:B------:R-:W-:Y:S01]  /*0580*/  VIADD R3, R5, 0x1 ;  /* 0x0000000105037836 */ /* 0x000fe20000000000 */
        /* <DEDUP_REMOVED lines=16> */
[----:B------:R-:W-:Y:S01]  /*0690*/  ST.E desc[UR6][R6.64+0x4], R3 ;  /* 0x0000040306007985 */ /* 0x000fe2000c101906 */
[----:B------:R-:W-:-:S02]  /*06a0*/  R2UR UR16, R18 ;  /* 0x00000000121072ca */ /* 0x000fc400000e0000 */
[C---:B------:R-:W-:Y:S01]  /*06b0*/  R2UR UR17, R19.reuse ;  /* 0x00000000131172ca */ /* 0x040fe200000e0000 */
[----:B------:R-:W-:Y:S01]  /*06c0*/  ST.E desc[UR8][R6.64+0x8], R9 ;  /* 0x0000080906007985 */ /* 0x000fe2000c101908 */
[C---:B------:R-:W-:Y:S02]  /*06d0*/  R2UR UR18, R18.reuse ;  /* 0x00000000121272ca */ /* 0x040fe400000e0000 */
[C---:B------:R-:W-:Y:S01]  /*06e0*/  R2UR UR19, R19.reuse ;  /* 0x00000000131372ca */ /* 0x040fe200000e0000 */
[----:B------:R-:W-:Y:S01]  /*06f0*/  ST.E desc[UR10][R6.64+0xc], R11 ;  /* 0x00000c0b06007985 */ /* 0x000fe2000c10190a */
[----:B------:R-:W-:Y:S02]  /*0700*/  R2UR UR4, R18 ;  /* 0x00000000120472ca */ /* 0x000fe400000e0000 */
[----:B------:R-:W-:Y:S01]  /*0710*/  R2UR UR5, R19 ;  /* 0x00000000130572ca */ /* 0x000fe200000e0000 */
[----:B------:R-:W-:Y:S04]  /*0720*/  ST.E desc[UR12][R6.64+0x10], R13 ;  /* 0x0000100d06007985 */ /* 0x000fe8000c10190c */
[----:B------:R-:W-:Y:S04]  /*0730*/  ST.E desc[UR14][R6.64+0x14], R15 ;  /* 0x0000140f06007985 */ /* 0x000fe8000c10190e */
[----:B------:R-:W-:Y:S04]  /*0740*/  ST.E desc[UR16][R6.64+0x18], R21 ;  /* 0x0000181506007985 */ /* 0x000fe8000c101910 */
[----:B------:R-:W-:Y:S04]  /*0750*/  ST.E desc[UR18][R6.64+0x1c], R23 ;  /* 0x00001c1706007985 */ /* 0x000fe8000c101912 */
[----:B------:R0:W-:Y:S02]  /*0760*/  ST.E desc[UR4][R6.64], R5 ;  /* 0x0000000506007985 */ /* 0x0001e4000c101904 */
[----:B0-----:R-:W-:-:S07]  /*0770*/  VIADD R5, R5, 0x8 ;  /* 0x0000000805057836 */ /* 0x001fce0000000000 */
.L_x_65:
[----:B------:R-:W-:Y:S04]  /*0780*/  BSSY.RECONVERGENT B0, `(.L_x_64) ;  /* 0x0000021000007945 */ /* 0x000fe80003800200 */
[----:B------:R-:W-:Y:S05]  /*0790*/  @!P1 BRA `(.L_x_66) ;  /* 0x00000000007c9947 */ /* 0x000fea0003800000 */
        /* <DEDUP_REMOVED lines=11> */
[----:B------:R-:W-:Y:S01]  /*0850*/  R2UR UR10, R18 ;  /* 0x00000000120a72ca */ /* 0x000fe200000e0000 */
[----:B------:R-:W-:Y:S01]  /*0860*/  VIADD R13, R5, 0x3 ;  /* 0x00000003050d7836 */ /* 0x000fe20000000000 */
[----:B------:R-:W-:-:S02]  /*0870*/  R2UR UR11, R19 ;  /* 0x00000000130b72ca */ /* 0x000fc400000e0000 */
[----:B------:R-:W-:Y:S02]  /*0880*/  R2UR UR4, R18 ;  /* 0x00000000120472ca */ /* 0x000fe400000e0000 */
[----:B------:R-:W-:Y:S01]  /*0890*/  R2UR UR5, R19 ;  /* 0x00000000130572ca */ /* 0x000fe200000e0000 */
[----:B------:R-:W-:Y:S04]  /*08a0*/  ST.E desc[UR6][R6.64+0x4], R9 ;  /* 0x0000040906007985 */ /* 0x000fe8000c101906 */
[----:B------:R-:W-:Y:S04]  /*08b0*/  ST.E desc[UR8][R6.64+0x8], R11 ;  /* 0x0000080b06007985 */ /* 0x000fe8000c101908 */
[----:B------:R-:W-:Y:S04]  /*08c0*/  ST.E desc[UR10][R6.64+0xc], R13 ;  /* 0x00000c0d06007985 */ /* 0x000fe8000c10190a */
[----:B------:R0:W-:Y:S02]  /*08d0*/  ST.E desc[UR4][R6.64], R5 ;  /* 0x0000000506007985 */ /* 0x0001e4000c101904 */
[----:B0-----:R-:W-:-:S07]  /*08e0*/  VIADD R5, R5, 0x4 ;  /* 0x0000000405057836 */ /* 0x001fce0000000000 */
.L_x_67:
[----:B------:R-:W-:Y:S05]  /*08f0*/  @!P1 BRA `(.L_x_66) ;  /* 0x0000000000249947 */ /* 0x000fea0003800000 */
[----:B------:R-:W-:-:S07]  /*0900*/  IMAD.MOV.U32 R8, RZ, RZ, RZ ;  /* 0x000000ffff087224 */ /* 0x000fce00078e00ff */
.L_x_68:
[----:B------:R-:W-:Y:S01]  /*0910*/  VIADD R8, R8, 0x1 ;  /* 0x0000000108087836 */ /* 0x000fe20000000000 */
[----:B------:R-:W-:Y:S01]  /*0920*/  R2UR UR4, R18 ;  /* 0x00000000120472ca */ /* 0x000fe200000e0000 */
[----:B------:R-:W-:Y:S01]  /*0930*/  IMAD.WIDE.U32 R6, R5, 0x4, R16 ;  /* 0x0000000405067825 */ /* 0x000fe200078e0010 */
[----:B------:R-:W-:Y:S02]  /*0940*/  R2UR UR5, R19 ;  /* 0x00000000130572ca */ /* 0x000fe400000e0000 */
[----:B------:R-:W-:-:S11]  /*0950*/  ISETP.NE.AND P0, PT, R8, R3, PT ;  /* 0x000000030800720c */ /* 0x000fd60003f05270 */
[----:B------:R0:W-:Y:S02]  /*0960*/  ST.E desc[UR4][R6.64], R5 ;  /* 0x0000000506007985 */ /* 0x0001e4000c101904 */
[----:B0-----:R-:W-:Y:S01]  /*0970*/  VIADD R5, R5, 0x1 ;  /* 0x0000000105057836 */ /* 0x001fe20000000000 */
[----:B------:R-:W-:Y:S06]  /*0980*/  @P0 BRA `(.L_x_68) ;  /* 0xfffffffc00e00947 */ /* 0x000fec000383ffff */
.L_x_66:
[----:B------:R-:W-:Y:S05]  /*0990*/  BSYNC.RECONVERGENT B0 ;  /* 0x0000000000007941 */ /* 0x000fea0003800200 */
.L_x_64:
[----:B------:R-:W-:Y:S01]  /*09a0*/  ISETP.GE.U32.AND P1, PT, R4, 0x7, PT ;  /* 0x000000070400780c */ /* 0x000fe20003f26070 */
[----:B------:R-:W-:Y:S01]  /*09b0*/  IMAD.MOV.U32 R3, RZ, RZ, RZ ;  /* 0x000000ffff037224 */ /* 0x000fe200078e00ff */
[----:B------:R-:W-:-:S04]  /*09c0*/  LOP3.LUT R12, R0, 0x7, RZ, 0xc0, !PT ;  /* 0x00000007000c7812 */ /* 0x000fc800078ec0ff */
[----:B------:R-:W-:-:S07]  /*09d0*/  ISETP.NE.AND P0, PT, R12, RZ, PT ;  /* 0x000000ff0c00720c */ /* 0x000fce0003f05270 */
[----:B------:R-:W-:Y:S06]  /*09e0*/  @!P1 BRA `(.L_x_69) ;  /* 0x0000001000449947 */ /* 0x000fec0003800000 */
[----:B------:R-:W-:Y:S01]  /*09f0*/  BSSY.RECONVERGENT B0, `(.L_x_69) ;  /* 0x0000110000007945 */ /* 0x000fe20003800200 */
[----:B------:R-:W-:Y:S01]  /*0a00*/  LOP3.LUT R3, R0, 0x7ffffff8, RZ, 0xc0, !PT ;  /* 0x7ffffff800037812 */ /* 0x000fe200078ec0ff */
[----:B------:R-:W-:-:S07]  /*0a10*/  IMAD.MOV.U32 R0, RZ, RZ, RZ ;  /* 0x000000ffff007224 */ /* 0x000fce00078e00ff */
.L_x_70:
[----:B0-----:R-:W-:Y:S01]  /*0a20*/  VIADD R11, R0, 0x1 ;  /* 0x00000001000b7836 */ /* 0x001fe20000000000 */
[----:B------:R-:W-:Y:S02]  /*0a30*/  IABS R10, R2 ;  /* 0x00000002000a7213 */ /* 0x000fe40000000000 */
[----:B------:R-:W-:Y:S02]  /*0a40*/  R2UR UR6, R18 ;  /* 0x00000000120672ca */ /* 0x000fe400000e0000 */
[-C--:B------:R-:W-:Y:S02]  /*0a50*/  IABS R7, R11.reuse ;  /* 0x0000000b00077213 */ /* 0x080fe40000000000 */
[----:B------:R-:W-:Y:S02]  /*0a60*/  IABS R13, R11 ;  /* 0x0000000b000d7213 */ /* 0x000fe40000000000 */
[----:B------:R-:W0:Y:S01]  /*0a70*/  I2F.RP R6, R7 ;  /* 0x0000000700067306 */ /* 0x000e220000209400 */
[----:B------:R-:W-:-:S02]  /*0a80*/  R2UR UR7, R19 ;  /* 0x00000000130772ca */ /* 0x000fc400000e0000 */
[----:B------:R-:W-:Y:S02]  /*0a90*/  R2UR UR4, R18 ;  /* 0x00000000120472ca */ /* 0x000fe400000e0000 */
[----:B------:R-:W-:-:S03]  /*0aa0*/  R2UR UR5, R19 ;  /* 0x00000000130572ca */ /* 0x000fc600000e0000 */
        /* <DEDUP_REMOVED lines=18> */
[----:B------:R-:W-:-:S06]  /*0bd0*/  @P1 VIADD R9, R9, 0x1 ;  /* 0x0000000109091836 */ /* 0x000fcc0000000000 */
[----:B------:R-:W-:Y:S01]  /*0be0*/  @!P3 IMAD.MOV R9, RZ, RZ, -R9 ;  /* 0x000000ffff09b224 */ /* 0x000fe200078e0a09 */
[----:B------:R-:W-:-:S05]  /*0bf0*/  @!P2 LOP3.LUT R9, RZ, R11, RZ, 0x33, !PT ;  /* 0x0000000bff09a212 */ /* 0x000fca00078e33ff */
[----:B------:R-:W-:-:S04]  /*0c00*/  IMAD R5, R9, R0, R9 ;  /* 0x0000000009057224 */ /* 0x000fc800078e0209 */
[----:B------:R-:W-:Y:S02]  /*0c10*/  IMAD.IADD R7, R2, 0x1, -R5 ;  /* 0x0000000102077824 */ /* 0x000fe400078e0a05 */
[----:B------:R-:W-:-:S04]  /*0c20*/  IMAD.WIDE.U32 R4, R0, 0x4, R16 ;  /* 0x0000000400047825 */ /* 0x000fc800078e0010 */
[----:B------:R-:W-:Y:S01]  /*0c30*/  IMAD.WIDE R6, R7, 0x4, R16 ;  /* 0x0000000407067825 */ /* 0x000fe200078e0210 */
[----:B------:R-:W2:Y:S04]  /*0c40*/  LD.E R15, desc[UR6][R4.64] ;  /* 0x00000006040f7980 */ /* 0x000ea8000c101900 */
[----:B------:R-:W3:Y:S01]  /*0c50*/  LD.E R13, desc[UR4][R6.64] ;  /* 0x00000004060d7980 */ /* 0x000ee2000c101900 */
[----:B------:R-:W-:Y:S01]  /*0c60*/  VIADD R14, R0, 0x2 ;  /* 0x00000002000e7836 */ /* 0x000fe20000000000 */
[----:B------:R-:W-:Y:S02]  /*0c70*/  R2UR UR10, R18 ;  /* 0x00000000120a72ca */ /* 0x000fe400000e0000 */
[----:B------:R-:W-:Y:S02]  /*0c80*/  R2UR UR11, R19 ;  /* 0x00000000130b72ca */ /* 0x000fe400000e0000 */
[----:B------:R-:W-:-:S02]  /*0c90*/  IABS R21, R14 ;  /* 0x0000000e00157213 */ /* 0x000fc40000000000 */
[----:B------:R-:W-:Y:S02]  /*0ca0*/  IABS R20, R14 ;  /* 0x0000000e00147213 */ /* 0x000fe40000000000 */
[----:B------:R-:W0:Y:S01]  /*0cb0*/  I2F.RP R2, R21 ;  /* 0x0000001500027306 */ /* 0x000e220000209400 */
[----:B------:R-:W-:Y:S02]  /*0cc0*/  R2UR UR8, R18 ;  /* 0x00000000120872ca */ /* 0x000fe400000e0000 */
[----:B------:R-:W-:-:S05]  /*0cd0*/  R2UR UR9, R19 ;  /* 0x00000000130972ca */ /* 0x000fca00000e0000 */
[----:B0-----:R-:W0:Y:S02]  /*0ce0*/  MUFU.RCP R2, R2 ;  /* 0x0000000200027308 */ /* 0x001e240000001000 */
[----:B0-----:R-:W-:-:S06]  /*0cf0*/  VIADD R10, R2, 0xffffffe ;  /* 0x0ffffffe020a7836 */ /* 0x001fcc0000000000 */
[----:B------:R0:W1:Y:S02]  /*0d00*/  F2I.FTZ.U32.TRUNC.NTZ R11, R10 ;  /* 0x0000000a000b7305 */ /* 0x000064000021f000 */
[----:B0-----:R-:W-:Y:S02]  /*0d10*/  IMAD.MOV.U32 R10, RZ, RZ, RZ ;  /* 0x000000ffff0a7224 */ /* 0x001fe400078e00ff */
[----:B-1----:R-:W-:-:S04]  /*0d20*/  IMAD.MOV R8, RZ, RZ, -R11 ;  /* 0x000000ffff087224 */ /* 0x002fc800078e0a0b */
[----:B------:R-:W-:Y:S01]  /*0d30*/  IMAD R23, R8, R21, RZ ;  /* 0x0000001508177224 */ /* 0x000fe200078e02ff */
[----:B------:R-:W-:-:S03]  /*0d40*/  IABS R8, R9 ;  /* 0x0000000900087213 */ /* 0x000fc60000000000 */
[----:B------:R-:W-:-:S04]  /*0d50*/  IMAD.HI.U32 R11, R11, R23, R10 ;  /* 0x000000170b0b7227 */ /* 0x000fc800078e000a */
[----:B------:R-:W-:Y:S02]  /*0d60*/  IMAD.MOV R23, RZ, RZ, -R20 ;  /* 0x000000ffff177224 */ /* 0x000fe400078e0a14 */
        /* <DEDUP_REMOVED lines=12> */
[----:B------:R-:W-:-:S04]  /*0e30*/  IMAD.MOV R8, RZ, RZ, -R2 ;  /* 0x000000ffff087224 */ /* 0x000fc800078e0a02 */
[----:B------:R-:W-:-:S04]  /*0e40*/  IMAD R9, R14, R8, R9 ;  /* 0x000000080e097224 */ /* 0x000fc800078e0209 */
[----:B------:R-:W-:Y:S01]  /*0e50*/  IMAD.WIDE R8, R9, 0x4, R16 ;  /* 0x0000000409087825 */ /* 0x000fe200078e0210 */
[----:B--2---:R-:W-:Y:S04]  /*0e60*/  ST.E desc[UR4][R6.64], R15 ;  /* 0x0000000f06007985 */ /* 0x004fe8000c101904 */
[----:B---3--:R0:W-:Y:S04]  /*0e70*/  ST.E desc[UR6][R4.64], R13 ;  /* 0x0000000d04007985 */ /* 0x0081e8000c101906 */
[----:B------:R-:W2:Y:S04]  /*0e80*/  LD.E R23, desc[UR10][R4.64+0x4] ;  /* 0x0000040a04177980 */ /* 0x000ea8000c101900 */
[----:B------:R-:W3:Y:S01]  /*0e90*/  LD.E R21, desc[UR8][R8.64] ;  /* 0x0000000808157980 */ /* 0x000ee2000c101900 */
[----:B------:R-:W-:-:S05]  /*0ea0*/  VIADD R27, R0, 0x3 ;  /* 0x00000003001b7836 */ /* 0x000fca0000000000 */
[-C--:B------:R-:W-:Y:S02]  /*0eb0*/  IABS R25, R27.reuse ;  /* 0x0000001b00197213 */ /* 0x080fe40000000000 */
[----:B0-----:R-:W-:Y:S02]  /*0ec0*/  IABS R13, R27 ;  /* 0x0000001b000d7213 */ /* 0x001fe40000000000 */
[----:B------:R-:W0:Y:S08]  /*0ed0*/  I2F.RP R14, R25 ;  /* 0x00000019000e7306 */ /* 0x000e300000209400 */
        /* <DEDUP_REMOVED lines=24> */
[----:B--2---:R0:W-:Y:S04]  /*1060*/  ST.E desc[UR4][R8.64], R23 ;  /* 0x0000001708007985 */ /* 0x0041e8000c101904 */
[----:B---3--:R1:W-:Y:S04]  /*1070*/  ST.E desc[UR6][R4.64+0x4], R21 ;  /* 0x0000041504007985 */ /* 0x0083e8000c101906 */
[----:B------:R-:W2:Y:S04]  /*1080*/  LD.E R13, desc[UR10][R4.64+0x8] ;  /* 0x0000080a040d7980 */ /* 0x000ea8000c101900 */
[----:B------:R-:W3:Y:S01]  /*1090*/  LD.E R11, desc[UR8][R6.64] ;  /* 0x00000008060b7980 */ /* 0x000ee2000c101900 */
[----:B------:R-:W-:-:S05]  /*10a0*/  VIADD R27, R0, 0x4 ;  /* 0x00000004001b7836 */ /* 0x000fca0000000000 */
[-C--:B------:R-:W-:Y:S02]  /*10b0*/  IABS R25, R27.reuse ;  /* 0x0000001b00197213 */ /* 0x080fe40000000000 */
[----:B------:R-:W-:Y:S02]  /*10c0*/  IABS R20, R27 ;  /* 0x0000001b00147213 */ /* 0x000fe40000000000 */
[----:B------:R-:W4:Y:S08]  /*10d0*/  I2F.RP R2, R25 ;  /* 0x0000001900027306 */ /* 0x000f300000209400 */
[----:B----4-:R-:W4:Y:S02]  /*10e0*/  MUFU.RCP R2, R2 ;  /* 0x0000000200027308 */ /* 0x010f240000001000 */
[----:B----4-:R-:W-:-:S06]  /*10f0*/  VIADD R14, R2, 0xffffffe ;  /* 0x0ffffffe020e7836 */ /* 0x010fcc0000000000 */
[----:B------:R4:W0:Y:S02]  /*1100*/  F2I.FTZ.U32.TRUNC.NTZ R15, R14 ;  /* 0x0000000e000f7305 */ /* 0x000824000021f000 */
[----:B----4-:R-:W-:Y:S02]  /*1110*/  IMAD.MOV.U32 R14, RZ, RZ, RZ ;  /* 0x000000ffff0e7224 */ /* 0x010fe400078e00ff */
[----:B0-----:R-:W-:-:S04]  /*1120*/  IMAD.MOV R8, RZ, RZ, -R15 ;  /* 0x000000ffff087224 */ /* 0x001fc800078e0a0f */
        /* <DEDUP_REMOVED lines=22> */
[----:B-1----:R-:W3:Y:S01]  /*1290*/  LD.E R21, desc[UR8][R8.64] ;  /* 0x0000000808157980 */ /* 0x002ee2000c101900 */
        /* <DEDUP_REMOVED lines=97> */
[----:B------:R-:W-:-:S04]  /*18b0*/  IABS R27, R0 ;  /* 0x00000000001b7213 */ /* 0x000fc80000000000 */
[----:B------:R-:W4:Y:S08]  /*18c0*/  I2F.RP R2, R27 ;  /* 0x0000001b00027306 */ /* 0x000f300000209400 */
[----:B----4-:R-:W4:Y:S02]  /*18d0*/  MUFU.RCP R2, R2 ;  /* 0x0000000200027308 */ /* 0x010f240000001000 */
[----:B----4-:R-:W-:Y:S01]  /*18e0*/  VIADD R24, R2, 0xffffffe ;  /* 0x0ffffffe02187836 */ /* 0x010fe20000000000 */
[----:B------:R-:W-:-:S05]  /*18f0*/  IABS R2, R11 ;  /* 0x0000000b00027213 */ /* 0x000fca0000000000 */
        /* <DEDUP_REMOVED lines=19> */
[----:B------:R-:W-:-:S05]  /*1a30*/  @!P2 LOP3.LUT R2, RZ, R0, RZ, 0x33, !PT ;  /* 0x00000000ff02a212 */ /* 0x000fca00078e33ff */
[----:B------:R-:W-:-:S04]  /*1a40*/  IMAD.MOV R9, RZ, RZ, -R2 ;  /* 0x000000ffff097224 */ /* 0x000fc800078e0a02 */
[----:B------:R-:W-:-:S04]  /*1a50*/  IMAD R9, R0, R9, R11 ;  /* 0x0000000900097224 */ /* 0x000fc800078e020b */
[----:B------:R-:W-:Y:S01]  /*1a60*/  IMAD.WIDE R8, R9, 0x4, R16 ;  /* 0x0000000409087825 */ /* 0x000fe200078e0210 */
[----:B--2---:R0:W-:Y:S04]  /*1a70*/  ST.E desc[UR4][R6.64], R15 ;  /* 0x0000000f06007985 */ /* 0x0041e8000c101904 */
[----:B---3--:R0:W-:Y:S04]  /*1a80*/  ST.E desc[UR6][R4.64+0x18], R13 ;  /* 0x0000180d04007985 */ /* 0x0081e8000c101906 */
[----:B-1----:R-:W2:Y:S04]  /*1a90*/  LD.E R21, desc[UR10][R4.64+0x1c] ;  /* 0x00001c0a04157980 */ /* 0x002ea8000c101900 */
[----:B------:R-:W3:Y:S01]  /*1aa0*/  LD.E R11, desc[UR8][R8.64] ;  /* 0x00000008080b7980 */ /* 0x000ee2000c101900 */
[----:B------:R-:W-:-:S03]  /*1ab0*/  ISETP.NE.AND P1, PT, R0, R3, PT ;  /* 0x000000030000720c */ /* 0x000fc60003f25270 */
[----:B--2---:R0:W-:Y:S04]  /*1ac0*/  ST.E desc[UR4][R8.64], R21 ;  /* 0x0000001508007985 */ /* 0x0041e8000c101904 */
[----:B---3--:R0:W-:Y:S06]  /*1ad0*/  ST.E desc[UR6][R4.64+0x1c], R11 ;  /* 0x00001c0b04007985 */ /* 0x0081ec000c101906 */
[----:B------:R-:W-:Y:S05]  /*1ae0*/  @P1 BRA `(.L_x_70) ;  /* 0xffffffec00cc1947 */ /* 0x000fea000383ffff */
[----:B------:R-:W-:Y:S05]  /*1af0*/  BSYNC.RECONVERGENT B0 ;  /* 0x0000000000007941 */ /* 0x000fea0003800200 */
.L_x_69:
[----:B------:R-:W-:Y:S05]  /*1b00*/  @!P0 BRA `(.L_x_61) ;  /* 0x00000010000c8947 */ /* 0x000fea0003800000 */
[----:B------:R-:W1:Y:S01]  /*1b10*/  LDCU UR4, c[0x0][0x394] ;  /* 0x00007280ff0477ac */ /* 0x000e620008000800 */
[----:B------:R-:W-:Y:S01]  /*1b20*/  ISETP.GE.U32.AND P0, PT, R12, 0x4, PT ;  /* 0x000000040c00780c */ /* 0x000fe20003f06070 */
[----:B-1----:R-:W-:-:S04]  /*1b30*/  ULOP3.LUT UR5, UR4, 0x3, URZ, 0xc0, !UPT ;  /* 0x0000000304057892 */ /* 0x002fc8000f8ec0ff */
[----:B------:R-:W-:-:S08]  /*1b40*/  UISETP.NE.AND UP0, UPT, UR5, URZ, UPT ;  /* 0x000000ff0500728c */ /* 0x000fd0000bf05270 */
[----:B------:R-:W-:Y:S05]  /*1b50*/  @!P0 BRA `(.L_x_71) ;  /* 0x00000008002c8947 */ /* 0x000fea0003800000 */
        /* <DEDUP_REMOVED lines=10> */
[----:B0-----:R-:W-:-:S06]  /*1c00*/  VIADD R4, R0, 0xffffffe ;  /* 0x0ffffffe00047836 */ /* 0x001fcc0000000000 */
[----:B------:R0:W1:Y:S02]  /*1c10*/  F2I.FTZ.U32.TRUNC.NTZ R5, R4 ;  /* 0x0000000400057305 */ /* 0x000064000021f000 */
[----:B0-----:R-:W-:Y:S02]  /*1c20*/  IMAD.MOV.U32 R4, RZ, RZ, RZ ;  /* 0x000000ffff047224 */ /* 0x001fe400078e00ff */
[----:B-1----:R-:W-:-:S04]  /*1c30*/  IMAD.MOV R6, RZ, RZ, -R5 ;  /* 0x000000ffff067224 */ /* 0x002fc800078e0a05 */
[----:B------:R-:W-:Y:S02]  /*1c40*/  IMAD R9, R6, R7, RZ ;  /* 0x0000000706097224 */ /* 0x000fe400078e02ff */
[----:B------:R-:W-:Y:S02]  /*1c50*/  IMAD.MOV.U32 R6, RZ, RZ, R8 ;  /* 0x000000ffff067224 */ /* 0x000fe400078e0008 */
        /* <DEDUP_REMOVED lines=86> */
[----:B------:R-:W3:Y:S04]  /*21c0*/  LD.E R23, desc[UR12][R4.64+0x8] ;  /* 0x0000080c04177980 */ /* 0x000ee8000c101900 */
[----:B------:R-:W4:Y:S01]  /*21d0*/  LD.E R13, desc[UR10][R6.64] ;  /* 0x0000000a060d7980 */ /* 0x000f22000c101900 */
[----:B------:R-:W-:-:S05]  /*21e0*/  VIADD R3, R3, 0x4 ;  /* 0x0000000403037836 */ /* 0x000fca0000000000 */
[----:B------:R-:W-:-:S04]  /*21f0*/  IABS R25, R3 ;  /* 0x0000000300197213 */ /* 0x000fc80000000000 */
[----:B------:R-:W5:Y:S08]  /*2200*/  I2F.RP R2, R25 ;  /* 0x0000001900027306 */ /* 0x000f700000209400 */
[----:B-----5:R-:W5:Y:S02]  /*2210*/  MUFU.RCP R2, R2 ;  /* 0x0000000200027308 */ /* 0x020f640000001000 */
[----:B-----5:R-:W-:Y:S01]  /*2220*/  VIADD R10, R2, 0xffffffe ;  /* 0x0ffffffe020a7836 */ /* 0x020fe20000000000 */
[----:B------:R-:W-:-:S05]  /*2230*/  IABS R2, R0 ;  /* 0x0000000000027213 */ /* 0x000fca0000000000 */
[----:B-1----:R1:W0:Y:S02]  /*2240*/  F2I.FTZ.U32.TRUNC.NTZ R11, R10 ;  /* 0x0000000a000b7305 */ /* 0x002224000021f000 */
[----:B-1----:R-:W-:Y:S02]  /*2250*/  IMAD.MOV.U32 R10, RZ, RZ, RZ ;  /* 0x000000ffff0a7224 */ /* 0x002fe400078e00ff */
        /* <DEDUP_REMOVED lines=21> */
[----:B---3--:R1:W-:Y:S04]  /*23b0*/  ST.E desc[UR6][R6.64], R23 ;  /* 0x0000001706007985 */ /* 0x0083e8000c101906 */
[----:B----4-:R1:W-:Y:S04]  /*23c0*/  ST.E desc[UR8][R4.64+0x8], R13 ;  /* 0x0000080d04007985 */ /* 0x0103e8000c101908 */
[----:B--2---:R-:W2:Y:S04]  /*23d0*/  LD.E R15, desc[UR12][R4.64+0xc] ;  /* 0x00000c0c040f7980 */ /* 0x004ea8000c101900 */
[----:B------:R-:W3:Y:S04]  /*23e0*/  LD.E R11, desc[UR10][R8.64] ;  /* 0x0000000a080b7980 */ /* 0x000ee8000c101900 */
[----:B--2---:R1:W-:Y:S04]  /*23f0*/  ST.E desc[UR6][R8.64], R15 ;  /* 0x0000000f08007985 */ /* 0x0043e8000c101906 */
[----:B---3--:R1:W-:Y:S02]  /*2400*/  ST.E desc[UR8][R4.64+0xc], R11 ;  /* 0x00000c0b04007985 */ /* 0x0083e4000c101908 */
.L_x_71:
[----:B------:R-:W-:Y:S05]  /*2410*/  BRA.U !UP0, `(.L_x_61) ;  /* 0x0000000508c87547 */ /* 0x000fea000b800000 */
[----:B------:R-:W-:Y:S02]  /*2420*/  UISETP.NE.AND UP0, UPT, UR5, 0x1, UPT ;  /* 0x000000010500788c */ /* 0x000fe4000bf05270 */
[----:B------:R-:W-:-:S04]  /*2430*/  ULOP3.LUT UR4, UR4, 0x1, URZ, 0xc0, !UPT ;  /* 0x0000000104047892 */ /* 0x000fc8000f8ec0ff */
[----:B------:R-:W-:-:S03]  /*2440*/  UISETP.NE.U32.AND UP1, UPT, UR4, 0x1, UPT ;  /* 0x000000010400788c */ /* 0x000fc6000bf25070 */
[----:B------:R-:W-:Y:S08]  /*2450*/  BRA.U !UP0, `(.L_x_72) ;  /* 0x00000005082c7547 */ /* 0x000ff0000b800000 */
[----:B01----:R-:W-:Y:S01]  /*2460*/  VIADD R11, R3, 0x1 ;  /* 0x00000001030b7836 */ /* 0x003fe20000000000 */
        /* <DEDUP_REMOVED lines=44> */
[----:B0-----:R-:W-:Y:S02]  /*2730*/  VIADD R8, R2, 0xffffffe ;  /* 0x0ffffffe02087836 */ /* 0x001fe40000000000 */
[----:B------:R-:W-:-:S04]  /*2740*/  IMAD.MOV R2, RZ, RZ, -R12 ;  /* 0x000000ffff027224 */ /* 0x000fc800078e0a0c */
[----:B------:R0:W1:Y:S02]  /*2750*/  F2I.FTZ.U32.TRUNC.NTZ R9, R8 ;  /* 0x0000000800097305 */ /* 0x000064000021f000 */
[----:B0-----:R-:W-:Y:S02]  /*2760*/  IMAD.MOV.U32 R8, RZ, RZ, RZ ;  /* 0x000000ffff087224 */ /* 0x001fe400078e00ff */
[----:B-1----:R-:W-:-:S04]  /*2770*/  IMAD.MOV R10, RZ, RZ, -R9 ;  /* 0x000000ffff0a7224 */ /* 0x002fc800078e0a09 */
[----:B------:R-:W-:Y:S01]  /*2780*/  IMAD R21, R10, R15, RZ ;  /* 0x0000000f0a157224 */ /* 0x000fe200078e02ff */
[----:B------:R-:W-:-:S03]  /*2790*/  IABS R10, R0 ;  /* 0x00000000000a7213 */ /* 0x000fc60000000000 */
        /* <DEDUP_REMOVED lines=20> */
[----:B------:R-:W4:Y:S04]  /*28e0*/  LD.E R15, desc[UR8][R8.64] ;  /* 0x00000008080f7980 */ /* 0x000f28000c101900 */
[----:B---3--:R2:W-:Y:S04]  /*28f0*/  ST.E desc[UR4][R8.64], R21 ;  /* 0x0000001508007985 */ /* 0x0085e8000c101904 */
[----:B----4-:R2:W-:Y:S02]  /*2900*/  ST.E desc[UR6][R4.64+0x4], R15 ;  /* 0x0000040f04007985 */ /* 0x0105e4000c101906 */
.L_x_72:
[----:B------:R-:W-:Y:S05]  /*2910*/  BRA.U UP1, `(.L_x_61) ;  /* 0x0000000101887547 */ /* 0x000fea000b800000 */
[----:B------:R-:W-:Y:S01]  /*2920*/  VIADD R10, R3, 0x1 ;  /* 0x00000001030a7836 */ /* 0x000fe20000000000 */
[----:B012---:R-:W-:Y:S02]  /*2930*/  IABS R8, R2 ;  /* 0x0000000200087213 */ /* 0x007fe40000000000 */
[----:B------:R-:W-:Y:S02]  /*2940*/  ISETP.GE.AND P2, PT, R2, RZ, PT ;  /* 0x000000ff0200720c */ /* 0x000fe40003f46270 */
[-C--:B------:R-:W-:Y:S02]  /*2950*/  IABS R6, R10.reuse ;  /* 0x0000000a00067213 */ /* 0x080fe40000000000 */
[----:B------:R-:W-:Y:S02]  /*2960*/  IABS R9, R10 ;  /* 0x0000000a00097213 */ /* 0x000fe40000000000 */
[----:B------:R-:W0:Y:S01]  /*2970*/  I2F.RP R0, R6 ;  /* 0x0000000600007306 */ /* 0x000e220000209400 */
[----:B------:R-:W-:-:S02]  /*2980*/  R2UR UR6, R18 ;  /* 0x00000000120672ca */ /* 0x000fc400000e0000 */
[C---:B------:R-:W-:Y:S02]  /*2990*/  R2UR UR7, R19.reuse ;  /* 0x00000000130772ca */ /* 0x040fe400000e0000 */
[----:B------:R-:W-:Y:S02]  /*29a0*/  R2UR UR4, R18 ;  /* 0x00000000120472ca */ /* 0x000fe400000e0000 */
[----:B------:R-:W-:Y:S01]  /*29b0*/  R2UR UR5, R19 ;  /* 0x00000000130572ca */ /* 0x000fe200000e0000 */
[----:B0-----:R-:W0:Y:S02]  /*29c0*/  MUFU.RCP R0, R0 ;  /* 0x0000000000007308 */ /* 0x001e240000001000 */
[----:B0-----:R-:W-:Y:S02]  /*29d0*/  VIADD R4, R0, 0xffffffe ;  /* 0x0ffffffe00047836 */ /* 0x001fe40000000000 */
[----:B------:R-:W-:-:S04]  /*29e0*/  IMAD.MOV R0, RZ, RZ, -R9 ;  /* 0x000000ffff007224 */ /* 0x000fc800078e0a09 */
[----:B------:R0:W1:Y:S02]  /*29f0*/  F2I.FTZ.U32.TRUNC.NTZ R5, R4 ;  /* 0x0000000400057305 */ /* 0x000064000021f000 */
[----:B0-----:R-:W-:Y:S02]  /*2a00*/  IMAD.MOV.U32 R4, RZ, RZ, RZ ;  /* 0x000000ffff047224 */ /* 0x001fe400078e00ff */
[----:B-1----:R-:W-:-:S04]  /*2a10*/  IMAD.MOV R7, RZ, RZ, -R5 ;  /* 0x000000ffff077224 */ /* 0x002fc800078e0a05 */
[----:B------:R-:W-:-:S04]  /*2a20*/  IMAD R7, R7, R6, RZ ;  /* 0x0000000607077224 */ /* 0x000fc800078e02ff */
[----:B------:R-:W-:-:S06]  /*2a30*/  IMAD.HI.U32 R5, R5, R7, R4 ;  /* 0x0000000705057227 */ /* 0x000fcc00078e0004 */
[----:B------:R-:W-:-:S04]  /*2a40*/  IMAD.HI.U32 R5, R5, R8, RZ ;  /* 0x0000000805057227 */ /* 0x000fc800078e00ff */
[----:B------:R-:W-:-:S05]  /*2a50*/  IMAD R5, R5, R0, R8 ;  /* 0x0000000005057224 */ /* 0x000fca00078e0208 */
[----:B------:R-:W-:-:S13]  /*2a60*/  ISETP.GT.U32.AND P0, PT, R6, R5, PT ;  /* 0x000000050600720c */ /* 0x000fda0003f04070 */
[----:B------:R-:W-:Y:S01]  /*2a70*/  @!P0 IMAD.IADD R5, R5, 0x1, -R6 ;  /* 0x0000000105058824 */ /* 0x000fe200078e0a06 */
[----:B------:R-:W-:-:S04]  /*2a80*/  ISETP.NE.AND P0, PT, R10, RZ, PT ;  /* 0x000000ff0a00720c */ /* 0x000fc80003f05270 */
[----:B------:R-:W-:-:S13]  /*2a90*/  ISETP.GT.U32.AND P1, PT, R6, R5, PT ;  /* 0x000000050600720c */ /* 0x000fda0003f24070 */
[----:B------:R-:W-:-:S04]  /*2aa0*/  @!P1 IMAD.IADD R5, R5, 0x1, -R6 ;  /* 0x0000000105059824 */ /* 0x000fc800078e0a06 */
[----:B------:R-:W-:Y:S02]  /*2ab0*/  IMAD.MOV.U32 R7, RZ, RZ, R5 ;  /* 0x000000ffff077224 */ /* 0x000fe400078e0005 */
[----:B------:R-:W-:-:S04]  /*2ac0*/  IMAD.WIDE.U32 R4, R3, 0x4, R16 ;  /* 0x0000000403047825 */ /* 0x000fc800078e0010 */
[----:B------:R-:W-:Y:S01]  /*2ad0*/  @!P2 IMAD.MOV R7, RZ, RZ, -R7 ;  /* 0x000000ffff07a224 */ /* 0x000fe200078e0a07 */
[----:B------:R-:W-:Y:S01]  /*2ae0*/  @!P0 LOP3.LUT R7, RZ, R10, RZ, 0x33, !PT ;  /* 0x0000000aff078212 */ /* 0x000fe200078e33ff */
[----:B------:R-:W2:Y:S04]  /*2af0*/  LD.E R9, desc[UR6][R4.64] ;  /* 0x0000000604097980 */ /* 0x000ea8000c101900 */
[----:B------:R-:W-:-:S05]  /*2b00*/  IMAD.WIDE R2, R7, 0x4, R16 ;  /* 0x0000000407027825 */ /* 0x000fca00078e0210 */
[----:B------:R-:W3:Y:S04]  /*2b10*/  LD.E R7, desc[UR4][R2.64] ;  /* 0x0000000402077980 */ /* 0x000ee8000c101900 */
[----:B--2---:R4:W-:Y:S04]  /*2b20*/  ST.E desc[UR4][R2.64], R9 ;  /* 0x0000000902007985 */ /* 0x0049e8000c101904 */
[----:B---3--:R4:W-:Y:S02]  /*2b30*/  ST.E desc[UR6][R4.64], R7 ;  /* 0x0000000704007985 */ /* 0x0089e4000c101906 */
.L_x_61:
[----:B------:R-:W3:Y:S01]  /*2b40*/  LDC R22, c[0x0][0x390] ;  /* 0x0000e400ff167b82 */ /* 0x000ee20000000800 */
[----:B----4-:R-:W-:-:S07]  /*2b50*/  MOV R2, 0x0 ;  /* 0x0000000000027802 */ /* 0x010fce0000000f00 */
[----:B012---:R0:W1:Y:S01]  /*2b60*/  LDC.64 R6, c[0x4][R2] ;  /* 0x0100000002067b82 */ /* 0x0070620000000a00 */
[----:B---3--:R-:W-:-:S04]  /*2b70*/  IMAD.WIDE R22, R22, 0x4, RZ ;  /* 0x0000000416167825 */ /* 0x008fc800078e02ff */
[----:B------:R-:W-:Y:S02]  /*2b80*/  IMAD.MOV.U32 R4, RZ, RZ, R22 ;  /* 0x000000ffff047224 */ /* 0x000fe400078e0016 */
[----:B0-----:R-:W-:-:S07]  /*2b90*/  IMAD.MOV.U32 R5, RZ, RZ, R23 ;  /* 0x000000ffff057224 */ /* 0x001fce00078e0017 */
[----:B------:R-:W-:-:S07]  /*2ba0*/  LEPC R20, `(.L_x_73) ;  /* 0x000000001014794e */ /* 0x000fce0000000000 */
[----:B-1----:R-:W-:Y:S05]  /*2bb0*/  CALL.ABS.NOINC R6 ;  /* 0x0000000006007343 */ /* 0x002fea0003c00000 */
.L_x_73:
[----:B------:R-:W0:Y:S01]  /*2bc0*/  LDC.64 R2, c[0x4][R2] ;  /* 0x0100000002027b82 */ /* 0x000e220000000a00 */
[----:B------:R-:W-:Y:S02]  /*2bd0*/  IMAD.MOV.U32 R24, RZ, RZ, R4 ;  /* 0x000000ffff187224 */ /* 0x000fe400078e0004 */
[----:B------:R-:W-:Y:S02]  /*2be0*/  IMAD.MOV.U32 R25, RZ, RZ, R5 ;  /* 0x000000ffff197224 */ /* 0x000fe400078e0005 */
[----:B------:R-:W-:Y:S02]  /*2bf0*/  IMAD.MOV.U32 R4, RZ, RZ, R22 ;  /* 0x000000ffff047224 */ /* 0x000fe400078e0016 */
[----:B------:R-:W-:-:S07]  /*2c00*/  IMAD.MOV.U32 R5, RZ, RZ, R23 ;  /* 0x000000ffff057224 */ /* 0x000fce00078e0017 */
[----:B------:R-:W-:-:S07]  /*2c10*/  LEPC R20, `(.L_x_74) ;  /* 0x000000001014794e */ /* 0x000fce0000000000 */
[----:B0-----:R-:W-:Y:S05]  /*2c20*/  CALL.ABS.NOINC R2 ;  /* 0x0000000002007343 */ /* 0x001fea0003c00000 */
.L_x_74:
[----:B------:R-:W0:Y:S01]  /*2c30*/  LDCU UR4, c[0x0][0x390] ;  /* 0x00007200ff0477ac */ /* 0x000e220008000800 */
[----:B------:R-:W-:Y:S02]  /*2c40*/  IMAD.MOV.U32 R22, RZ, RZ, R4 ;  /* 0x000000ffff167224 */ /* 0x000fe400078e0004 */
[----:B------:R-:W-:Y:S02]  /*2c50*/  IMAD.MOV.U32 R23, RZ, RZ, R5 ;  /* 0x000000ffff177224 */ /* 0x000fe400078e0005 */
[----:B0-----:R-:W-:-:S05]  /*2c60*/  IMAD.U32 R6, RZ, RZ, UR4 ;  /* 0x00000004ff067e24 */ /* 0x001fca000f8e00ff */
[----:B------:R-:W-:-:S13]  /*2c70*/  ISETP.GE.AND P0, PT, R6, 0x1, PT ;  /* 0x000000010600780c */ /* 0x000fda0003f06270 */
[----:B------:R-:W-:Y:S05]  /*2c80*/  @!P0 BRA `(.L_x_75) ;  /* 0x00000014001c8947 */ /* 0x000fea0003800000 */
[----:B------:R-:W0:Y:S02]  /*2c90*/  LDC R4, c[0x0][0x394] ;  /* 0x0000e500ff047b82 */ /* 0x000e240000000800 */
[----:B0-----:R-:W-:-:S13]  /*2ca0*/  ISETP.GE.AND P0, PT, R4, 0x1, PT ;  /* 0x000000010400780c */ /* 0x001fda0003f06270 */
[----:B------:R-:W-:Y:S05]  /*2cb0*/  @!P0 BRA `(.L_x_76) ;  /* 0x0000000c00288947 */ /* 0x000fea0003800000 */
[C---:B------:R-:W-:Y:S01]  /*2cc0*/  LOP3.LUT R14, R4.reuse, 0xf, RZ, 0xc0, !PT ;  /* 0x0000000f040e7812 */ /* 0x040fe200078ec0ff */
[C---:B------:R-:W-:Y:S01]  /*2cd0*/  VIADD R3, R4.reuse, 0xffffffff ;  /* 0xffffffff04037836 */ /* 0x040fe20000000000 */
[----:B------:R-:W-:Y:S01]  /*2ce0*/  LOP3.LUT R15, R4, 0x7, RZ, 0xc0, !PT ;  /* 0x00000007040f7812 */ /* 0x000fe200078ec0ff */
[----:B------:R-:W-:Y:S01]  /*2cf0*/  BSSY.RECONVERGENT B0, `(.L_x_77) ;  /* 0x00000c5000007945 */ /* 0x000fe20003800200 */
[----:B------:R-:W-:Y:S02]  /*2d00*/  IMAD.MOV.U32 R5, RZ, RZ, RZ ;  /* 0x000000ffff057224 */ /* 0x000fe400078e00ff */
[----:B------:R-:W-:Y:S01]  /*2d10*/  VIADD R0, R14, 0xffffffff ;  /* 0xffffffff0e007836 */ /* 0x000fe20000000000 */
[----:B------:R-:W-:Y:S01]  /*2d20*/  ISETP.GE.U32.AND P0, PT, R3, 0xf, PT ;  /* 0x0000000f0300780c */ /* 0x000fe20003f06070 */
[----:B------:R-:W-:-:S03]  /*2d30*/  VIADD R2, R15, 0xffffffff ;  /* 0xffffffff0f027836 */ /* 0x000fc60000000000 */
[----:B------:R-:W-:Y:S02]  /*2d40*/  ISETP.GE.U32.AND P1, PT, R0, 0x7, PT ;  /* 0x000000070000780c */ /* 0x000fe40003f26070 */
[----:B------:R-:W-:Y:S02]  /*2d50*/  LOP3.LUT R0, R4, 0x7ffffff0, RZ, 0xc0, !PT ;  /* 0x7ffffff004007812 */ /* 0x000fe400078ec0ff */
[----:B------:R-:W-:Y:S02]  /*2d60*/  ISETP.GE.U32.AND P2, PT, R2, 0x3, PT ;  /* 0x000000030200780c */ /* 0x000fe40003f46070 */
[----:B------:R-:W-:-:S11]  /*2d70*/  LOP3.LUT R4, R4, 0x3, RZ, 0xc0, !PT ;  /* 0x0000000304047812 */ /* 0x000fd600078ec0ff */
.L_x_84:
[C---:B------:R-:W-:Y:S01]  /*2d80*/  R2UR UR4, R18.reuse ;  /* 0x00000000120472ca */ /* 0x040fe200000e0000 */
[----:B------:R-:W-:Y:S01]  /*2d90*/  IMAD.WIDE.U32 R10, R5, 0x4, R22 ;  /* 0x00000004050a7825 */ /* 0x000fe200078e0016 */
[----:B------:R-:W-:Y:S02]  /*2da0*/  R2UR UR5, R19 ;  /* 0x00000000130572ca */ /* 0x000fe400000e0000 */
[----:B------:R-:W-:Y:S01]  /*2db0*/  R2UR UR6, R18 ;  /* 0x00000000120672ca */ /* 0x000fe200000e0000 */
[----:B01234-:R-:W-:Y:S01]  /*2dc0*/  IMAD.WIDE.U32 R2, R5, 0x4, R24 ;  /* 0x0000000405027825 */ /* 0x01ffe200078e0018 */
[----:B------:R-:W-:-:S03]  /*2dd0*/  R2UR UR7, R19 ;  /* 0x00000000130772ca */ /* 0x000fc600000e0000 */
[----:B------:R-:W-:Y:S02]  /*2de0*/  IMAD.MOV.U32 R7, RZ, RZ, RZ ;  /* 0x000000ffff077224 */ /* 0x000fe400078e00ff */
[----:B------:R-:W-:-:S04]  /*2df0*/  IMAD.MOV.U32 R9, RZ, RZ, RZ ;  /* 0x000000ffff097224 */ /* 0x000fc800078e00ff */
[----:B------:R0:W-:Y:S01]  /*2e00*/  ST.E desc[UR4][R10.64], RZ ;  /* 0x000000ff0a007985 */ /* 0x0001e2000c101904 */
[----:B------:R-:W1:Y:S03]  /*2e10*/  LDCU UR4, c[0x0][0x394] ;  /* 0x00007280ff0477ac */ /* 0x000e660008000800 */
[----:B------:R0:W-:Y:S01]  /*2e20*/  ST.E desc[UR6][R2.64], RZ ;  /* 0x000000ff02007985 */ /* 0x0001e2000c101906 */
[----:B-1----:R-:W-:Y:S01]  /*2e30*/  IMAD R6, R5, UR4, RZ ;  /* 0x0000000405067c24 */ /* 0x002fe2000f8e02ff */
[----:B0-----:R-:W-:Y:S06]  /*2e40*/  @!P0 BRA `(.L_x_78) ;  /* 0x0000000000fc8947 */ /* 0x001fec0003800000 */
[----:B------:R-:W-:Y:S01]  /*2e50*/  BSSY.RECONVERGENT B1, `(.L_x_79) ;  /* 0x000003d000017945 */ /* 0x000fe20003800200 */
[----:B------:R-:W-:Y:S02]  /*2e60*/  IMAD.MOV.U32 R7, RZ, RZ, RZ ;  /* 0x000000ffff077224 */ /* 0x000fe400078e00ff */
[----:B------:R-:W-:-:S07]  /*2e70*/  IMAD.MOV.U32 R11, RZ, RZ, RZ ;  /* 0x000000ffff0b7224 */ /* 0x000fce00078e00ff */
.L_x_80:
[----:B------:R-:W0:Y:S01]  /*2e80*/  LDC.64 R8, c[0x0][0x388] ;  /* 0x0000e200ff087b82 */ /* 0x000e220000000a00 */
[----:B------:R-:W-:Y:S01]  /*2e90*/  R2UR UR4, R18 ;  /* 0x00000000120472ca */ /* 0x000fe200000e0000 */
[----:B-1----:R-:W-:Y:S01]  /*2ea0*/  IMAD.IADD R13, R6, 0x1, R11 ;  /* 0x00000001060d7824 */ /* 0x002fe200078e020b */
[----:B------:R-:W-:-:S03]  /*2eb0*/  R2UR UR5, R19 ;  /* 0x00000000130572ca */ /* 0x000fc600000e0000 */
[----:B0-----:R-:W-:-:S10]  /*2ec0*/  IMAD.WIDE.U32 R8, R13, 0x4, R8 ;  /* 0x000000040d087825 */ /* 0x001fd400078e0008 */
[----:B------:R-:W2:Y:S01]  /*2ed0*/  LDG.E R10, desc[UR4][R8.64] ;  /* 0x00000004080a7981 */ /* 0x000ea2000c1e1900 */
[----:B------:R-:W-:Y:S02]  /*2ee0*/  R2UR UR6, R18 ;  /* 0x00000000120672ca */ /* 0x000fe400000e0000 */
[----:B------:R-:W-:Y:S01]  /*2ef0*/  R2UR UR7, R19 ;  /* 0x00000000130772ca */ /* 0x000fe200000e0000 */
[----:B--2---:R-:W-:-:S05]  /*2f00*/  IMAD.IADD R7, R10, 0x1, R7 ;  /* 0x000000010a077824 */ /* 0x004fca00078e0207 */
[----:B------:R0:W-:Y:S07]  /*2f10*/  ST.E desc[UR4][R2.64], R7 ;  /* 0x0000000702007985 */ /* 0x0001ee000c101904 */
[----:B------:R-:W2:Y:S02]  /*2f20*/  LDG.E R10, desc[UR6][R8.64+0x4] ;  /* 0x00000406080a7981 */ /* 0x000ea4000c1e1900 */
[----:B--2---:R-:W-:-:S05]  /*2f30*/  IMAD.IADD R13, R7, 0x1, R10 ;  /* 0x00000001070d7824 */ /* 0x004fca00078e020a */
[----:B------:R1:W-:Y:S04]  /*2f40*/  ST.E desc[UR4][R2.64], R13 ;  /* 0x0000000d02007985 */ /* 0x0003e8000c101904 */
[----:B------:R-:W2:Y:S02]  /*2f50*/  LDG.E R10, desc[UR6][R8.64+0x8] ;  /* 0x00000806080a7981 */ /* 0x000ea4000c1e1900 */
[----:B--2---:R-:W-:-:S05]  /*2f60*/  IMAD.IADD R21, R13, 0x1, R10 ;  /* 0x000000010d157824 */ /* 0x004fca00078e020a */
[----:B------:R2:W-:Y:S04]  /*2f70*/  ST.E desc[UR4][R2.64], R21 ;  /* 0x0000001502007985 */ /* 0x0005e8000c101904 */
[----:B------:R-:W0:Y:S02]  /*2f80*/  LDG.E R10, desc[UR6][R8.64+0xc] ;  /* 0x00000c06080a7981 */ /* 0x000e24000c1e1900 */
[----:B0-----:R-:W-:-:S05]  /*2f90*/  IMAD.IADD R7, R21, 0x1, R10 ;  /* 0x0000000115077824 */ /* 0x001fca00078e020a */
[----:B------:R0:W-:Y:S04]  /*2fa0*/  ST.E desc[UR4][R2.64], R7 ;  /* 0x0000000702007985 */ /* 0x0001e8000c101904 */
[----:B------:R-:W1:Y:S02]  /*2fb0*/  LDG.E R10, desc[UR6][R8.64+0x10] ;  /* 0x00001006080a7981 */ /* 0x000e64000c1e1900 */
[----:B-1----:R-:W-:-:S05]  /*2fc0*/  IMAD.IADD R13, R7, 0x1, R10 ;  /* 0x00000001070d7824 */ /* 0x002fca00078e020a */
        /* <DEDUP_REMOVED lines=28> */
[----:B------:R-:W2:Y:S01]  /*3190*/  LDG.E R10, desc[UR6][R8.64+0x38] ;  /* 0x00003806080a7981 */ /* 0x000ea2000c1e1900 */
[----:B------:R-:W-:Y:S02]  /*31a0*/  VIADD R11, R11, 0x10 ;  /* 0x000000100b0b7836 */ /* 0x000fe40000000000 */
[----:B--2---:R-:W-:-:S05]  /*31b0*/  IMAD.IADD R21, R13, 0x1, R10 ;  /* 0x000000010d157824 */ /* 0x004fca00078e020a */
[----:B------:R1:W-:Y:S04]  /*31c0*/  ST.E desc[UR4][R2.64], R21 ;  /* 0x0000001502007985 */ /* 0x0003e8000c101904 */
[----:B------:R-:W0:Y:S01]  /*31d0*/  LDG.E R10, desc[UR6][R8.64+0x3c] ;  /* 0x00003c06080a7981 */ /* 0x000e22000c1e1900 */
[----:B------:R-:W-:Y:S01]  /*31e0*/  ISETP.NE.AND P3, PT, R11, R0, PT ;  /* 0x000000000b00720c */ /* 0x000fe20003f65270 */
[----:B0-----:R-:W-:-:S05]  /*31f0*/  IMAD.IADD R7, R21, 0x1, R10 ;  /* 0x0000000115077824 */ /* 0x001fca00078e020a */
[----:B------:R1:W-:Y:S07]  /*3200*/  ST.E desc[UR4][R2.64], R7 ;  /* 0x0000000702007985 */ /* 0x0003ee000c101904 */
[----:B------:R-:W-:Y:S05]  /*3210*/  @P3 BRA `(.L_x_80) ;  /* 0xfffffffc00183947 */ /* 0x000fea000383ffff */
[----:B------:R-:W-:Y:S05]  /*3220*/  BSYNC.RECONVERGENT B1 ;  /* 0x0000000000017941 */ /* 0x000fea0003800200 */
.L_x_79:
[----:B------:R-:W-:-:S07]  /*3230*/  IMAD.MOV.U32 R9, RZ, RZ, R0 ;  /* 0x000000ffff097224 */ /* 0x000fce00078e0000 */
.L_x_78:
[----:B------:R-:W-:-:S13]  /*3240*/  ISETP.NE.AND P3, PT, R14, RZ, PT ;  /* 0x000000ff0e00720c */ /* 0x000fda0003f65270 */
[----:B------:R-:W-:Y:S05]  /*3250*/  @!P3 BRA `(.L_x_81) ;  /* 0x0000000400a4b947 */ /* 0x000fea0003800000 */
[----:B------:R-:W-:Y:S01]  /*3260*/  ISETP.NE.AND P3, PT, R15, RZ, PT ;  /* 0x000000ff0f00720c */ /* 0x000fe20003f65270 */
[----:B------:R-:W-:-:S12]  /*3270*/  @!P1 BRA `(.L_x_82) ;  /* 0x0000000000a49947 */ /* 0x000fd80003800000 */
[----:B-1----:R-:W0:Y:S01]  /*3280*/  LDC.64 R12, c[0x0][0x388] ;  /* 0x0000e200ff0c7b82 */ /* 0x002e220000000a00 */
[----:B------:R-:W-:Y:S01]  /*3290*/  R2UR UR4, R18 ;  /* 0x00000000120472ca */ /* 0x000fe200000e0000 */
[----:B------:R-:W-:Y:S01]  /*32a0*/  IMAD.IADD R11, R6, 0x1, R9 ;  /* 0x00000001060b7824 */ /* 0x000fe200078e0209 */
[----:B------:R-:W-:-:S03]  /*32b0*/  R2UR UR5, R19 ;  /* 0x00000000130572ca */ /* 0x000fc600000e0000 */
[----:B0-----:R-:W-:-:S10]  /*32c0*/  IMAD.WIDE.U32 R12, R11, 0x4, R12 ;  /* 0x000000040b0c7825 */ /* 0x001fd400078e000c */
[----:B------:R-:W2:Y:S01]  /*32d0*/  LDG.E R12, desc[UR4][R12.64] ;  /* 0x000000040c0c7981 */ /* 0x000ea2000c1e1900 */
[----:B------:R-:W0:Y:S01]  /*32e0*/  LDCU.64 UR4, c[0x0][0x388] ;  /* 0x00007100ff0477ac */ /* 0x000e220008000a00 */
[----:B------:R-:W-:Y:S02]  /*32f0*/  IADD3 R8, P4, PT, R6, R9, RZ ;  /* 0x0000000906087210 */ /* 0x000fe40007f9e0ff */
[C---:B------:R-:W-:Y:S02]  /*3300*/  R2UR UR6, R18.reuse ;  /* 0x00000000120672ca */ /* 0x040fe400000e0000 */
[C---:B------:R-:W-:Y:S01]  /*3310*/  R2UR UR7, R19.reuse ;  /* 0x00000000130772ca */ /* 0x040fe200000e0000 */
[----:B------:R-:W-:Y:S01]  /*3320*/  IMAD.X R11, RZ, RZ, RZ, P4 ;  /* 0x000000ffff0b7224 */ /* 0x000fe200020e06ff */
[----:B------:R-:W-:Y:S02]  /*3330*/  R2UR UR8, R18 ;  /* 0x00000000120872ca */ /* 0x000fe400000e0000 */
[----:B------:R-:W-:-:S02]  /*3340*/  R2UR UR9, R19 ;  /* 0x00000000130972ca */ /* 0x000fc400000e0000 */
[----:B0-----:R-:W-:-:S04]  /*3350*/  LEA R10, P4, R8, UR4, 0x2 ;  /* 0x00000004080a7c11 */ /* 0x001fc8000f8810ff */
[----:B------:R-:W-:Y:S01]  /*3360*/  LEA.HI.X R11, R8, UR5, R11, 0x2, P4 ;  /* 0x00000005080b7c11 */ /* 0x000fe2000a0f140b */
[----:B--2---:R-:W-:-:S05]  /*3370*/  IMAD.IADD R7, R7, 0x1, R12 ;  /* 0x0000000107077824 */ /* 0x004fca00078e020c */
[----:B------:R0:W-:Y:S04]  /*3380*/  ST.E desc[UR6][R2.64], R7 ;  /* 0x0000000702007985 */ /* 0x0001e8000c101906 */
[----:B------:R-:W2:Y:S01]  /*3390*/  LDG.E R8, desc[UR8][R10.64+0x4] ;  /* 0x000004080a087981 */ /* 0x000ea2000c1e1900 */
[----:B------:R-:W-:Y:S02]  /*33a0*/  R2UR UR4, R18 ;  /* 0x00000000120472ca */ /* 0x000fe400000e0000 */
[----:B------:R-:W-:Y:S01]  /*33b0*/  R2UR UR5, R19 ;  /* 0x00000000130572ca */ /* 0x000fe200000e0000 */
[----:B--2---:R-:W-:-:S12]  /*33c0*/  IMAD.IADD R13, R7, 0x1, R8 ;  /* 0x00000001070d7824 */ /* 0x004fd800078e0208 */
        /* <DEDUP_REMOVED lines=13> */
[----:B------:R-:W2:Y:S02]  /*34a0*/  LDG.E R8, desc[UR6][R10.64+0x18] ;  /* 0x000018060a087981 */ /* 0x000ea4000c1e1900 */
[----:B--2---:R-:W-:-:S05]  /*34b0*/  IMAD.IADD R27, R21, 0x1, R8 ;  /* 0x00000001151b7824 */ /* 0x004fca00078e0208 */
[----:B------:R3:W-:Y:S04]  /*34c0*/  ST.E desc[UR4][R2.64], R27 ;  /* 0x0000001b02007985 */ /* 0x0007e8000c101904 */
[----:B------:R-:W0:Y:S01]  /*34d0*/  LDG.E R8, desc[UR6][R10.64+0x1c] ;  /* 0x00001c060a087981 */ /* 0x000e22000c1e1900 */
[----:B------:R-:W-:Y:S02]  /*34e0*/  VIADD R9, R9, 0x8 ;  /* 0x0000000809097836 */ /* 0x000fe40000000000 */
[----:B0-----:R-:W-:-:S05]  /*34f0*/  IMAD.IADD R7, R27, 0x1, R8 ;  /* 0x000000011b077824 */ /* 0x001fca00078e0208 */
[----:B------:R3:W-:Y:S02]  /*3500*/  ST.E desc[UR4][R2.64], R7 ;  /* 0x0000000702007985 */ /* 0x0007e4000c101904 */
.L_x_82:
[----:B------:R-:W-:Y:S05]  /*3510*/  @!P3 BRA `(.L_x_81) ;  /* 0x0000000000f4b947 */ /* 0x000fea0003800000 */
[----:B------:R-:W-:Y:S01]  /*3520*/  ISETP.NE.AND P3, PT, R4, RZ, PT ;  /* 0x000000ff0400720c */ /* 0x000fe20003f65270 */
[----:B------:R-:W-:-:S12]  /*3530*/  @!P2 BRA `(.L_x_83) ;  /* 0x000000000074a947 */ /* 0x000fd80003800000 */
[----:B------:R-:W0:Y:S01]  /*3540*/  LDC.64 R10, c[0x0][0x388] ;  /* 0x0000e200ff0a7b82 */ /* 0x000e220000000a00 */
[----:B------:R-:W-:Y:S01]  /*3550*/  R2UR UR4, R18 ;  /* 0x00000000120472ca */ /* 0x000fe200000e0000 */
[----:B-1-3--:R-:W-:Y:S01]  /*3560*/  IMAD.IADD R13, R6, 0x1, R9 ;  /* 0x00000001060d7824 */ /* 0x00afe200078e0209 */
        /* <DEDUP_REMOVED lines=19> */
[----:B------:R-:W3:Y:S02]  /*36a0*/  LDG.E R8, desc[UR6][R10.64+0x8] ;  /* 0x000008060a087981 */ /* 0x000ee4000c1e1900 */
[----:B---3--:R-:W-:-:S05]  /*36b0*/  IMAD.IADD R21, R13, 0x1, R8 ;  /* 0x000000010d157824 */ /* 0x008fca00078e0208 */
[----:B------:R2:W-:Y:S04]  /*36c0*/  ST.E desc[UR4][R2.64], R21 ;  /* 0x0000001502007985 */ /* 0x0005e8000c101904 */
[----:B------:R-:W0:Y:S01]  /*36d0*/  LDG.E R8, desc[UR6][R10.64+0xc] ;  /* 0x00000c060a087981 */ /* 0x000e22000c1e1900 */
[----:B------:R-:W-:Y:S02]  /*36e0*/  VIADD R9, R9, 0x4 ;  /* 0x0000000409097836 */ /* 0x000fe40000000000 */
[----:B0-----:R-:W-:-:S05]  /*36f0*/  IMAD.IADD R7, R21, 0x1, R8 ;  /* 0x0000000115077824 */ /* 0x001fca00078e0208 */
[----:B------:R2:W-:Y:S02]  /*3700*/  ST.E desc[UR4][R2.64], R7 ;  /* 0x0000000702007985 */ /* 0x0005e4000c101904 */
.L_x_83:
[----:B------:R-:W-:Y:S05]  /*3710*/  @!P3 BRA `(.L_x_81) ;  /* 0x000000000074b947 */ /* 0x000fea0003800000 */
[----:B------:R-:W0:Y:S01]  /*3720*/  LDC.64 R10, c[0x0][0x388] ;  /* 0x0000e200ff0a7b82 */ /* 0x000e220000000a00 */
[----:B------:R-:W-:Y:S01]  /*3730*/  R2UR UR4, R18 ;  /* 0x00000000120472ca */ /* 0x000fe200000e0000 */
[----:B-123--:R-:W-:Y:S01]  /*3740*/  IMAD.IADD R13, R6, 0x1, R9 ;  /* 0x00000001060d7824 */ /* 0x00efe200078e0209 */
[----:B------:R-:W-:-:S03]  /*3750*/  R2UR UR5, R19 ;  /* 0x00000000130572ca */ /* 0x000fc600000e0000 */
[----:B0-----:R-:W-:-:S10]  /*3760*/  IMAD.WIDE.U32 R10, R13, 0x4, R10 ;  /* 0x000000040d0a7825 */ /* 0x001fd400078e000a */
[----:B------:R-:W2:Y:S01]  /*3770*/  LDG.E R10, desc[UR4][R10.64] ;  /* 0x000000040a0a7981 */ /* 0x000ea2000c1e1900 */
[----:B------:R-:W-:Y:S01]  /*3780*/  ISETP.NE.AND P3, PT, R4, 0x1, PT ;  /* 0x000000010400780c */ /* 0x000fe20003f65270 */
[----:B--2---:R-:W-:-:S05]  /*3790*/  IMAD.IADD R13, R10, 0x1, R7 ;  /* 0x000000010a0d7824 */ /* 0x004fca00078e0207 */
[----:B------:R0:W-:Y:S07]  /*37a0*/  ST.E desc[UR4][R2.64], R13 ;  /* 0x0000000d02007985 */ /* 0x0001ee000c101904 */
[----:B------:R-:W-:Y:S05]  /*37b0*/  @!P3 BRA `(.L_x_81) ;  /* 0x00000000004cb947 */ /* 0x000fea0003800000 */
[----:B------:R-:W1:Y:S01]  /*37c0*/  LDCU.64 UR4, c[0x0][0x388] ;  /* 0x00007100ff0477ac */ /* 0x000e620008000a00 */
[----:B------:R-:W-:Y:S02]  /*37d0*/  IADD3 R7, P3, PT, R6, R9, RZ ;  /* 0x0000000906077210 */ /* 0x000fe40007f7e0ff */
[----:B------:R-:W-:Y:S02]  /*37e0*/  R2UR UR6, R18 ;  /* 0x00000000120672ca */ /* 0x000fe400000e0000 */
[----:B------:R-:W-:Y:S01]  /*37f0*/  R2UR UR7, R19 ;  /* 0x00000000130772ca */ /* 0x000fe200000e0000 */
[----:B------:R-:W-:Y:S01]  /*3800*/  IMAD.X R8, RZ, RZ, RZ, P3 ;  /* 0x000000ffff087224 */ /* 0x000fe200018e06ff */
[----:B-1----:R-:W-:-:S04]  /*3810*/  LEA R6, P3, R7, UR4, 0x2 ;  /* 0x0000000407067c11 */ /* 0x002fc8000f8610ff */
[----:B------:R-:W-:-:S07]  /*3820*/  LEA.HI.X R7, R7, UR5, R8, 0x2, P3 ;  /* 0x0000000507077c11 */ /* 0x000fce00098f1408 */
[----:B------:R-:W2:Y:S01]  /*3830*/  LDG.E R8, desc[UR6][R6.64+0x4] ;  /* 0x0000040606087981 */ /* 0x000ea2000c1e1900 */
[----:B------:R-:W-:Y:S02]  /*3840*/  R2UR UR4, R18 ;  /* 0x00000000120472ca */ /* 0x000fe400000e0000 */
[----:B------:R-:W-:Y:S02]  /*3850*/  R2UR UR5, R19 ;  /* 0x00000000130572ca */ /* 0x000fe400000e0000 */
[----:B------:R-:W-:Y:S01]  /*3860*/  ISETP.NE.AND P3, PT, R4, 0x2, PT ;  /* 0x000000020400780c */ /* 0x000fe20003f65270 */
[----:B--2---:R-:W-:-:S10]  /*3870*/  IMAD.IADD R9, R13, 0x1, R8 ;  /* 0x000000010d097824 */ /* 0x004fd400078e0208 */
[----:B------:R4:W-:Y:S02]  /*3880*/  ST.E desc[UR4][R2.64], R9 ;  /* 0x0000000902007985 */ /* 0x0009e4000c101904 */
[----:B------:R-:W-:Y:S05]  /*3890*/  @!P3 BRA `(.L_x_81) ;  /* 0x000000000014b947 */ /* 0x000fea0003800000 */
[----:B------:R-:W-:Y:S02]  /*38a0*/  R2UR UR4, R18 ;  /* 0x00000000120472ca */ /* 0x000fe400000e0000 */
[----:B------:R-:W-:-:S13]  /*38b0*/  R2UR UR5, R19 ;  /* 0x00000000130572ca */ /* 0x000fda00000e0000 */
[----:B------:R-:W4:Y:S02]  /*38c0*/  LDG.E R6, desc[UR4][R6.64+0x8] ;  /* 0x0000080406067981 */ /* 0x000f24000c1e1900 */
[----:B----4-:R-:W-:-:S05]  /*38d0*/  IMAD.IADD R9, R9, 0x1, R6 ;  /* 0x0000000109097824 */ /* 0x010fca00078e0206 */
[----:B------:R1:W-:Y:S02]  /*38e0*/  ST.E desc[UR4][R2.64], R9 ;  /* 0x0000000902007985 */ /* 0x0003e4000c101904 */
.L_x_81:
[----:B------:R-:W5:Y:S01]  /*38f0*/  LDCU UR4, c[0x0][0x390] ;  /* 0x00007200ff0477ac */ /* 0x000f620008000800 */
[----:B------:R-:W-:Y:S02]  /*3900*/  VIADD R5, R5, 0x1 ;  /* 0x0000000105057836 */ /* 0x000fe40000000000 */
[----:B-----5:R-:W-:-:S05]  /*3910*/  IMAD.U32 R6, RZ, RZ, UR4 ;  /* 0x00000004ff067e24 */ /* 0x020fca000f8e00ff */
[----:B------:R-:W-:-:S13]  /*3920*/  ISETP.NE.AND P3, PT, R5, R6, PT ;  /* 0x000000060500720c */ /* 0x000fda0003f65270 */
[----:B------:R-:W-:Y:S05]  /*3930*/  @P3 BRA `(.L_x_84) ;  /* 0xfffffff400103947 */ /* 0x000fea000383ffff */
[----:B------:R-:W-:Y:S05]  /*3940*/  BSYNC.RECONVERGENT B0 ;  /* 0x0000000000007941 */ /* 0x000fea0003800200 */
.L_x_77:
[----:B------:R-:W-:Y:S05]  /*3950*/  BRA `(.L_x_75) ;  /* 0x0000000400e87947 */ /* 0x000fea0003800000 */
.L_x_76:
[C---:B------:R-:W-:Y:S01]  /*3960*/  ISETP.GE.U32.AND P0, PT, R6.reuse, 0x8, PT ;  /* 0x000000080600780c */ /* 0x040fe20003f06070 */
[----:B------:R-:W-:Y:S01]  /*3970*/  IMAD.MOV.U32 R7, RZ, RZ, RZ ;  /* 0x000000ffff077224 */ /* 0x000fe200078e00ff */
[----:B------:R-:W-:-:S04]  /*3980*/  LOP3.LUT R0, R6, 0x7, RZ, 0xc0, !PT ;  /* 0x0000000706007812 */ /* 0x000fc800078ec0ff */
[----:B------:R-:W-:-:S07]  /*3990*/  ISETP.NE.AND P1, PT, R0, RZ, PT ;  /* 0x000000ff0000720c */ /* 0x000fce0003f25270 */
[----:B------:R-:W-:Y:S06]  /*39a0*/  @!P0 BRA `(.L_x_85) ;  /* 0x0000000000e48947 */ /* 0x000fec0003800000 */
[----:B------:R-:W-:Y:S01]  /*39b0*/  BSSY.RECONVERGENT B0, `(.L_x_85) ;  /* 0x0000038000007945 */ /* 0x000fe20003800200 */
[----:B------:R-:W-:Y:S01]  /*39c0*/  LOP3.LUT R7, R6, 0x7ffffff8, RZ, 0xc0, !PT ;  /* 0x7ffffff806077812 */ /* 0x000fe200078ec0ff */
[----:B------:R-:W-:-:S07]  /*39d0*/  IMAD.MOV.U32 R9, RZ, RZ, RZ ;  /* 0x000000ffff097224 */ /* 0x000fce00078e00ff */
.L_x_86:
[C---:B------:R-:W-:Y:S01]  /*39e0*/  R2UR UR4, R18.reuse ;  /* 0x00000000120472ca */ /* 0x040fe200000e0000 */
[----:B0-----:R-:W-:Y:S01]  /*39f0*/  IMAD.WIDE.U32 R2, R9, 0x4, R22 ;  /* 0x0000000409027825 */ /* 0x001fe200078e0016 */
[----:B------:R-:W-:Y:S02]  /*3a00*/  R2UR UR5, R19 ;  /* 0x00000000130572ca */ /* 0x000fe400000e0000 */
[C---:B------:R-:W-:Y:S01]  /*3a10*/  R2UR UR6, R18.reuse ;  /* 0x00000000120672ca */ /* 0x040fe200000e0000 */
[----:B------:R-:W-:Y:S01]  /*3a20*/  IMAD.WIDE.U32 R4, R9, 0x4, R24 ;  /* 0x0000000409047825 */ /* 0x000fe200078e0018 */
[----:B------:R-:W-:Y:S02]  /*3a30*/  R2UR UR7, R19 ;  /* 0x00000000130772ca */ /* 0x000fe400000e0000 */
[----:B------:R-:W-:Y:S01]  /*3a40*/  R2UR UR8, R18 ;  /* 0x00000000120872ca */ /* 0x000fe200000e0000 */
[----:B------:R-:W-:Y:S01]  /*3a50*/  VIADD R9, R9, 0x8 ;  /* 0x0000000809097836 */ /* 0x000fe20000000000 */
[----:B------:R-:W-:-:S02]  /*3a60*/  R2UR UR9, R19 ;  /* 0x00000000130972ca */ /* 0x000fc400000e0000 */
[C---:B------:R-:W-:Y:S02]  /*3a70*/  R2UR UR10, R18.reuse ;  /* 0x00000000120a72ca */ /* 0x040fe400000e0000 */
[C---:B------:R-:W-:Y:S01]  /*3a80*/  R2UR UR11, R19.reuse ;  /* 0x00000000130b72ca */ /* 0x040fe200000e0000 */
[----:B------:R0:W-:Y:S01]  /*3a90*/  ST.E desc[UR4][R2.64], RZ ;  /* 0x000000ff02007985 */ /* 0x0001e2000c101904 */
[C---:B------:R-:W-:Y:S02]  /*3aa0*/  R2UR UR12, R18.reuse ;  /* 0x00000000120c72ca */ /* 0x040fe400000e0000 */
[C---:B------:R-:W-:Y:S01]  /*3ab0*/  R2UR UR13, R19.reuse ;  /* 0x00000000130d72ca */ /* 0x040fe200000e0000 */
[----:B------:R0:W-:Y:S01]  /*3ac0*/  ST.E desc[UR6][R4.64], RZ ;  /* 0x000000ff04007985 */ /* 0x0001e2000c101906 */
[C---:B------:R-:W-:Y:S02]  /*3ad0*/  R2UR UR14, R18.reuse ;  /* 0x00000000120e72ca */ /* 0x040fe400000e0000 */
[----:B------:R-:W-:Y:S01]  /*3ae0*/  R2UR UR15, R19 ;  /* 0x00000000130f72ca */ /* 0x000fe200000e0000 */
[----:B------:R0:W-:Y:S01]  /*3af0*/  ST.E desc[UR8][R2.64+0x4], RZ ;  /* 0x000004ff02007985 */ /* 0x0001e2000c101908 */
[----:B------:R-:W-:-:S02]  /*3b00*/  R2UR UR16, R18 ;  /* 0x00000000121072ca */ /* 0x000fc400000e0000 */
        /* <DEDUP_REMOVED lines=27> */
[----:B------:R-:W-:Y:S01]  /*3cc0*/  R2UR UR35, R19 ;  /* 0x00000000132372ca */ /* 0x000fe200000e0000 */
[----:B------:R0:W-:Y:S01]  /*3cd0*/  ST.E desc[UR28][R2.64+0x18], RZ ;  /* 0x000018ff02007985 */ /* 0x0001e2000c10191c */
[----:B------:R-:W-:-:S03]  /*3ce0*/  ISETP.NE.AND P0, PT, R9, R7, PT ;  /* 0x000000070900720c */ /* 0x000fc60003f05270 */
[----:B------:R0:W-:Y:S04]  /*3cf0*/  ST.E desc[UR30][R4.64+0x18], RZ ;  /* 0x000018ff04007985 */ /* 0x0001e8000c10191e */
[----:B------:R0:W-:Y:S04]  /*3d00*/  ST.E desc[UR32][R2.64+0x1c], RZ ;  /* 0x00001cff02007985 */ /* 0x0001e8000c101920 */
[----:B------:R0:W-:Y:S02]  /*3d10*/  ST.E desc[UR34][R4.64+0x1c], RZ ;  /* 0x00001cff04007985 */ /* 0x0001e4000c101922 */
[----:B------:R-:W-:Y:S05]  /*3d20*/  @P0 BRA `(.L_x_86) ;  /* 0xfffffffc002c0947 */ /* 0x000fea000383ffff */
[----:B------:R-:W-:Y:S05]  /*3d30*/  BSYNC.RECONVERGENT B0 ;  /* 0x0000000000007941 */ /* 0x000fea0003800200 */
.L_x_85:
[----:B------:R-:W-:Y:S05]  /*3d40*/  @!P1 BRA `(.L_x_75) ;  /* 0x0000000000ec9947 */ /* 0x000fea0003800000 */
[----:B------:R-:W-:Y:S02]  /*3d50*/  ISETP.GE.U32.AND P0, PT, R0, 0x4, PT ;  /* 0x000000040000780c */ /* 0x000fe40003f06070 */
[----:B------:R-:W-:-:S04]  /*3d60*/  LOP3.LUT R8, R6, 0x3, RZ, 0xc0, !PT ;  /* 0x0000000306087812 */ /* 0x000fc800078ec0ff */
[----:B------:R-:W-:-:S07]  /*3d70*/  ISETP.NE.AND P1, PT, R8, RZ, PT ;  /* 0x000000ff0800720c */ /* 0x000fce0003f25270 */
[----:B------:R-:W-:Y:S06]  /*3d80*/  @!P0 BRA `(.L_x_87) ;  /* 0x00000000006c8947 */ /* 0x000fec0003800000 */
        /* <DEDUP_REMOVED lines=21> */
[----:B------:R-:W-:Y:S02]  /*3ee0*/  R2UR UR18, R18 ;  /* 0x00000000121272ca */ /* 0x000fe400000e0000 */
[----:B------:R-:W-:Y:S01]  /*3ef0*/  R2UR UR19, R19 ;  /* 0x00000000131372ca */ /* 0x000fe200000e0000 */
[----:B------:R1:W-:Y:S04]  /*3f00*/  ST.E desc[UR12][R2.64+0x8], RZ ;  /* 0x000008ff02007985 */ /* 0x0003e8000c10190c */
[----:B------:R1:W-:Y:S04]  /*3f10*/  ST.E desc[UR14][R4.64+0x8], RZ ;  /* 0x000008ff04007985 */ /* 0x0003e8000c10190e */
[----:B------:R1:W-:Y:S04]  /*3f20*/  ST.E desc[UR16][R2.64+0xc], RZ ;  /* 0x00000cff02007985 */ /* 0x0003e8000c101910 */
[----:B------:R1:W-:Y:S02]  /*3f30*/  ST.E desc[UR18][R4.64+0xc], RZ ;  /* 0x00000cff04007985 */ /* 0x0003e4000c101912 */
.L_x_87:
[----:B------:R-:W-:Y:S05]  /*3f40*/  @!P1 BRA `(.L_x_75) ;  /* 0x00000000006c9947 */ /* 0x000fea0003800000 */
[----:B------:R-:W-:Y:S02]  /*3f50*/  LOP3.LUT R0, R6, 0x1, RZ, 0xc0, !PT ;  /* 0x0000000106007812 */ /* 0x000fe400078ec0ff */
[----:B------:R-:W-:Y:S02]  /*3f60*/  ISETP.NE.AND P0, PT, R8, 0x1, PT ;  /* 0x000000010800780c */ /* 0x000fe40003f05270 */
[----:B------:R-:W-:-:S13]  /*3f70*/  ISETP.NE.U32.AND P1, PT, R0, 0x1, PT ;  /* 0x000000010000780c */ /* 0x000fda0003f25070 */
[C---:B------:R-:W-:Y:S02]  /*3f80*/  @!P1 R2UR UR12, R18.reuse ;  /* 0x00000000120c92ca */ /* 0x040fe400000e0000 */
[C---:B------:R-:W-:Y:S02]  /*3f90*/  @!P1 R2UR UR13, R19.reuse ;  /* 0x00000000130d92ca */ /* 0x040fe400000e0000 */
[----:B------:R-:W-:Y:S02]  /*3fa0*/  @!P1 R2UR UR14, R18 ;  /* 0x00000000120e92ca */ /* 0x000fe400000e0000 */
[----:B------:R-:W-:Y:S01]  /*3fb0*/  @!P1 R2UR UR15, R19 ;  /* 0x00000000130f92ca */ /* 0x000fe200000e0000 */
[----:B------:R-:W-:-:S14]  /*3fc0*/  @!P0 BRA `(.L_x_88) ;  /* 0x00000000003c8947 */ /* 0x000fdc0003800000 */
[C---:B------:R-:W-:Y:S01]  /*3fd0*/  R2UR UR4, R18.reuse ;  /* 0x00000000120472ca */ /* 0x040fe200000e0000 */
[----:B01----:R-:W-:Y:S01]  /*3fe0*/  IMAD.WIDE.U32 R2, R7, 0x4, R22 ;  /* 0x0000000407027825 */ /* 0x003fe200078e0016 */
[----:B------:R-:W-:Y:S02]  /*3ff0*/  R2UR UR5, R19 ;  /* 0x00000000130572ca */ /* 0x000fe400000e0000 */
[C---:B------:R-:W-:Y:S01]  /*4000*/  R2UR UR6, R18.reuse ;  /* 0x00000000120672ca */ /* 0x040fe200000e0000 */
[----:B------:R-:W-:Y:S01]  /*4010*/  IMAD.WIDE.U32 R4, R7, 0x4, R24 ;  /* 0x0000000407047825 */ /* 0x000fe200078e0018 */
[----:B------:R-:W-:Y:S02]  /*4020*/  R2UR UR7, R19 ;  /* 0x00000000130772ca */ /* 0x000fe400000e0000 */
[----:B------:R-:W-:Y:S01]  /*4030*/  R2UR UR8, R18 ;  /* 0x00000000120872ca */ /* 0x000fe200000e0000 */
[----:B------:R-:W-:Y:S01]  /*4040*/  VIADD R7, R7, 0x2 ;  /* 0x0000000207077836 */ /* 0x000fe20000000000 */
[----:B------:R-:W-:-:S02]  /*4050*/  R2UR UR9, R19 ;  /* 0x00000000130972ca */ /* 0x000fc400000e0000 */
[----:B------:R-:W-:Y:S02]  /*4060*/  R2UR UR10, R18 ;  /* 0x00000000120a72ca */ /* 0x000fe400000e0000 */
[----:B------:R-:W-:Y:S01]  /*4070*/  R2UR UR11, R19 ;  /* 0x00000000130b72ca */ /* 0x000fe200000e0000 */
[----:B------:R2:W-:Y:S04]  /*4080*/  ST.E desc[UR4][R2.64], RZ ;  /* 0x000000ff02007985 */ /* 0x0005e8000c101904 */
[----:B------:R2:W-:Y:S04]  /*4090*/  ST.E desc[UR6][R4.64], RZ ;  /* 0x000000ff04007985 */ /* 0x0005e8000c101906 */
[----:B------:R2:W-:Y:S04]  /*40a0*/  ST.E desc[UR8][R2.64+0x4], RZ ;  /* 0x000004ff02007985 */ /* 0x0005e8000c101908 */
[----:B------:R2:W-:Y:S02]  /*40b0*/  ST.E desc[UR10][R4.64+0x4], RZ ;  /* 0x000004ff04007985 */ /* 0x0005e4000c10190a */
.L_x_88:
[----:B012---:R-:W-:-:S04]  /*40c0*/  @!P1 IMAD.WIDE.U32 R4, R7, 0x4, R22 ;  /* 0x0000000407049825 */ /* 0x007fc800078e0016 */
[----:B------:R-:W-:Y:S01]  /*40d0*/  @!P1 IMAD.WIDE.U32 R2, R7, 0x4, R24 ;  /* 0x0000000407029825 */ /* 0x000fe200078e0018 */
[----:B------:R2:W-:Y:S04]  /*40e0*/  @!P1 ST.E desc[UR12][R4.64], RZ ;  /* 0x000000ff04009985 */ /* 0x0005e8000c10190c */
[----:B------:R2:W-:Y:S02]  /*40f0*/  @!P1 ST.E desc[UR14][R2.64], RZ ;  /* 0x000000ff02009985 */ /* 0x0005e4000c10190e */
.L_x_75:
[----:B------:R-:W5:Y:S01]  /*4100*/  LDCU UR4, c[0x0][0x394] ;  /* 0x00007280ff0477ac */ /* 0x000f620008000800 */
[----:B------:R-:W-:Y:S01]  /*4110*/  BSSY.RECONVERGENT B0, `(.L_x_89) ;  /* 0x000028d000007945 */ /* 0x000fe20003800200 */
[----:B01234-:R-:W-:Y:S01]  /*4120*/  IMAD.MOV.U32 R2, RZ, RZ, RZ ;  /* 0x000000ffff027224 */ /* 0x01ffe200078e00ff */
[----:B-----5:R-:W-:-:S04]  /*4130*/  VIMNMX R0, PT, PT, R6, UR4, PT ;  /* 0x0000000406007c48 */ /* 0x020fc8000bfe0100 */
[----:B------:R-:W-:-:S13]  /*4140*/  ISETP.GE.AND P0, PT, R0, 0x1, PT ;  /* 0x000000010000780c */ /* 0x000fda0003f06270 */
[----:B------:R-:W-:Y:S05]  /*4150*/  @!P0 BRA `(.L_x_90) ;  /* 0x0000002800208947 */ /* 0x000fea0003800000 */
[C---:B------:R-:W-:Y:S01]  /*4160*/  LOP3.LUT R0, R6.reuse, 0x7, RZ, 0xc0, !PT ;  /* 0x0000000706007812 */ /* 0x040fe200078ec0ff */
[----:B------:R-:W-:Y:S01]  /*4170*/  IMAD.MOV.U32 R7, RZ, RZ, RZ ;  /* 0x000000ffff077224 */ /* 0x000fe200078e00ff */
[C---:B------:R-:W-:Y:S01]  /*4180*/  LOP3.LUT R3, R6.reuse, 0x3, RZ, 0xc0, !PT ;  /* 0x0000000306037812 */ /* 0x040fe200078ec0ff */
[----:B------:R-:W-:Y:S01]  /*4190*/  IMAD.MOV.U32 R2, RZ, RZ, RZ ;  /* 0x000000ffff027224 */ /* 0x000fe200078e00ff */
[C---:B------:R-:W-:Y:S02]  /*41a0*/  LOP3.LUT R4, R6.reuse, 0x7ffffff8, RZ, 0xc0, !PT ;  /* 0x7ffffff806047812 */ /* 0x040fe400078ec0ff */
[----:B------:R-:W-:-:S07]  /*41b0*/  LOP3.LUT R5, R6, 0x7ffffffc, RZ, 0xc0, !PT ;  /* 0x7ffffffc06057812 */ /* 0x000fce00078ec0ff */
.L_x_138:
[----:B------:R-:W-:Y:S01]  /*41c0*/  R2UR UR4, R18 ;  /* 0x00000000120472ca */ /* 0x000fe200000e0000 */
[----:B------:R-:W-:Y:S01]  /*41d0*/  IMAD.WIDE.U32 R12, R7, 0x4, R16 ;  /* 0x00000004070c7825 */ /* 0x000fe200078e0010 */
[----:B------:R-:W-:-:S13]  /*41e0*/  R2UR UR5, R19 ;  /* 0x00000000130572ca */ /* 0x000fda00000e0000 */
[----:B0----5:R0:W5:Y:S01]  /*41f0*/  LD.E R6, desc[UR4][R12.64] ;  /* 0x000000040c067980 */ /* 0x021162000c101900 */
[----:B-1----:R-:W1:Y:S01]  /*4200*/  LDCU.64 UR4, c[0x0][0x390] ;  /* 0x00007200ff0477ac */ /* 0x002e620008000a00 */
[----:B------:R-:W-:Y:S02]  /*4210*/  VIADD R7, R7, 0x1 ;  /* 0x0000000107077836 */ /* 0x000fe40000000000 */
[----:B------:R-:W-:Y:S01]  /*4220*/  IMAD.MOV.U32 R11, RZ, RZ, RZ ;  /* 0x000000ffff0b7224 */ /* 0x000fe200078e00ff */
[----:B-1----:R-:W-:Y:S01]  /*4230*/  UISETP.GE.U32.AND UP0, UPT, UR4, 0x8, UPT ;  /* 0x000000080400788c */ /* 0x002fe2000bf06070 */
[----:B------:R-:W-:-:S05]  /*4240*/  IMAD.U32 R9, RZ, RZ, UR5 ;  /* 0x00000005ff097e24 */ /* 0x000fca000f8e00ff */
[----:B------:R-:W-:-:S03]  /*4250*/  ISETP.NE.AND P0, PT, R7, R9, PT ;  /* 0x000000090700720c */ /* 0x000fc60003f05270 */
[----:B0-----:R-:W-:Y:S10]  /*4260*/  BRA.U !UP0, `(.L_x_91) ;  /* 0x0000001108387547 */ /* 0x001ff4000b800000 */
[----:B------:R-:W0:Y:S01]  /*4270*/  LDC.64 R10, c[0x0][0x388] ;  /* 0x0000e200ff0a7b82 */ /* 0x000e220000000a00 */
[----:B------:R-:W-:Y:S02]  /*4280*/  R2UR UR4, R18 ;  /* 0x00000000120472ca */ /* 0x000fe400000e0000 */
[----:B------:R-:W-:Y:S01]  /*4290*/  R2UR UR5, R19 ;  /* 0x00000000130572ca */ /* 0x000fe200000e0000 */
[----:B0----5:R-:W-:-:S12]  /*42a0*/  IMAD.WIDE R10, R6, 0x4, R10 ;  /* 0x00000004060a7825 */ /* 0x021fd800078e020a */
[----:B------:R-:W2:Y:S02]  /*42b0*/  LDG.E R8, desc[UR4][R10.64] ;  /* 0x000000040a087981 */ /* 0x000ea4000c1e1900 */
[----:B--2---:R-:W-:-:S13]  /*42c0*/  ISETP.GE.AND P1, PT, R8, 0x1, PT ;  /* 0x000000010800780c */ /* 0x004fda0003f26270 */
[----:B------:R-:W-:Y:S02]  /*42d0*/  @P1 R2UR UR4, R18 ;  /* 0x00000000120412ca */ /* 0x000fe400000e0000 */
[----:B------:R-:W-:-:S13]  /*42e0*/  @P1 R2UR UR5, R19 ;  /* 0x00000000130512ca */ /* 0x000fda00000e0000 */
[----:B------:R-:W2:Y:S01]  /*42f0*/  @P1 LD.E R8, desc[UR4][R24.64] ;  /* 0x0000000418081980 */ /* 0x000ea2000c101900 */
[----:B------:R-:W-:Y:S02]  /*4300*/  @P1 R2UR UR6, R18 ;  /* 0x00000000120612ca */ /* 0x000fe400000e0000 */
[----:B------:R-:W-:Y:S01]  /*4310*/  @P1 R2UR UR7, R19 ;  /* 0x00000000130712ca */ /* 0x000fe200000e0000 */
[----:B--2---:R-:W-:-:S05]  /*4320*/  @P1 VIADD R15, R8, 0xffffffff ;  /* 0xffffffff080f1836 */ /* 0x004fca0000000000 */
[----:B------:R0:W-:Y:S07]  /*4330*/  @P1 ST.E desc[UR4][R24.64], R15 ;  /* 0x0000000f18001985 */ /* 0x0001ee000c101904 */
[----:B------:R-:W2:Y:S01]  /*4340*/  @P1 LD.E R8, desc[UR6][R22.64] ;  /* 0x0000000616081980 */ /* 0x000ea2000c101900 */
[----:B------:R-:W-:Y:S01]  /*4350*/  R2UR UR6, R18 ;  /* 0x00000000120672ca */ /* 0x000fe200000e0000 */
[----:B------:R-:W-:Y:S01]  /*4360*/  IMAD.WIDE.U32 R12, R9, 0x4, R10 ;  /* 0x00000004090c7825 */ /* 0x000fe200078e000a */
[----:B------:R-:W-:-:S03]  /*4370*/  R2UR UR7, R19 ;  /* 0x00000000130772ca */ /* 0x000fc600000e0000 */
[----:B--2---:R-:W-:-:S05]  /*4380*/  @P1 VIADD R21, R8, 0x1 ;  /* 0x0000000108151836 */ /* 0x004fca0000000000 */
[----:B------:R1:W-:Y:S05]  /*4390*/  @P1 ST.E desc[UR4][R22.64], R21 ;  /* 0x0000001516001985 */ /* 0x0003ea000c101904 */
[----:B------:R-:W2:Y:S02]  /*43a0*/  LDG.E R12, desc[UR6][R12.64] ;  /* 0x000000060c0c7981 */ /* 0x000ea4000c1e1900 */
[----:B--2---:R-:W-:-:S13]  /*43b0*/  ISETP.GE.AND P1, PT, R12, 0x1, PT ;  /* 0x000000010c00780c */ /* 0x004fda0003f26270 */
[----:B------:R-:W-:Y:S02]  /*43c0*/  @P1 R2UR UR4, R18 ;  /* 0x00000000120412ca */ /* 0x000fe400000e0000 */
[----:B------:R-:W-:-:S13]  /*43d0*/  @P1 R2UR UR5, R19 ;  /* 0x00000000130512ca */ /* 0x000fda00000e0000 */
[----:B------:R-:W0:Y:S01]  /*43e0*/  @P1 LD.E R8, desc[UR4][R24.64+0x4] ;  /* 0x0000040418081980 */ /* 0x000e22000c101900 */
[----:B------:R-:W-:Y:S02]  /*43f0*/  @P1 R2UR UR6, R18 ;  /* 0x00000000120612ca */ /* 0x000fe400000e0000 */
[----:B------:R-:W-:Y:S01]  /*4400*/  @P1 R2UR UR7, R19 ;  /* 0x00000000130712ca */ /* 0x000fe200000e0000 */
[----:B0-----:R-:W-:-:S05]  /*4410*/  @P1 VIADD R15, R8, 0xffffffff ;  /* 0xffffffff080f1836 */ /* 0x001fca0000000000 */
[----:B------:R0:W-:Y:S07]  /*4420*/  @P1 ST.E desc[UR4][R24.64+0x4], R15 ;  /* 0x0000040f18001985 */ /* 0x0001ee000c101904 */
[----:B------:R-:W1:Y:S01]  /*4430*/  @P1 LD.E R8, desc[UR6][R22.64+0x4] ;  /* 0x0000040616081980 */ /* 0x000e62000c101900 */
[----:B------:R-:W-:Y:S01]  /*4440*/  R2UR UR6, R18 ;  /* 0x00000000120672ca */ /* 0x000fe200000e0000 */
[----:B------:R-:W-:Y:S01]  /*4450*/  IMAD.WIDE.U32 R12, R9, 0x8, R10 ;  /* 0x00000008090c7825 */ /* 0x000fe200078e000a */
[----:B------:R-:W-:-:S03]  /*4460*/  R2UR UR7, R19 ;  /* 0x00000000130772ca */ /* 0x000fc600000e0000 */
[----:B-1----:R-:W-:-:S05]  /*4470*/  @P1 VIADD R21, R8, 0x1 ;  /* 0x0000000108151836 */ /* 0x002fca0000000000 */
        /* <DEDUP_REMOVED lines=60> */
[----:B------:R-:W-:Y:S05]  /*4840*/  @P1 ST.E desc[UR4][R22.64+0x14], R21 ;  /* 0x0000141516001985 */ /* 0x000fea000c101904 */
        /* <DEDUP_REMOVED lines=25> */
[----:B------:R-:W-:Y:S01]  /*49e0*/  IADD3 R27, PT, PT, -R4, 0x8, RZ ;  /* 0x00000008041b7810 */ /* 0x000fe20007ffe1ff */
[----:B------:R-:W-:Y:S01]  /*49f0*/  BSSY.RECONVERGENT B1, `(.L_x_91) ;  /* 0x0000095000017945 */ /* 0x000fe20003800200 */
[----:B------:R-:W-:Y:S01]  /*4a00*/  IADD3 R30, P2, PT, R22, 0x30, RZ ;  /* 0x00000030161e7810 */ /* 0x000fe20007f5e0ff */
[----:B------:R-:W-:Y:S01]  /*4a10*/  IMAD.MOV.U32 R11, RZ, RZ, R4 ;  /* 0x000000ffff0b7224 */ /* 0x000fe200078e0004 */
[----:B------:R-:W-:-:S03]  /*4a20*/  IADD3 R28, P3, PT, R24, 0x30, RZ ;  /* 0x00000030181c7810 */ /* 0x000fc60007f7e0ff */
[----:B------:R-:W-:Y:S02]  /*4a30*/  IMAD.X R35, RZ, RZ, R23, P2 ;  /* 0x000000ffff237224 */ /* 0x000fe400010e0617 */
[----:B------:R-:W-:Y:S02]  /*4a40*/  IMAD.X R33, RZ, RZ, R25, P3 ;  /* 0x000000ffff217224 */ /* 0x000fe400018e0619 */
[----:B-1----:R-:W-:Y:S02]  /*4a50*/  @P1 VIADD R13, R8, 0x1 ;  /* 0x00000001080d1836 */ /* 0x002fe40000000000 */
[----:B------:R-:W-:-:S03]  /*4a60*/  IMAD R8, R9, 0x8, R6 ;  /* 0x0000000809087824 */ /* 0x000fc600078e0206 */
[----:B------:R0:W-:Y:S01]  /*4a70*/  @P1 ST.E desc[UR4][R22.64+0x1c], R13 ;  /* 0x00001c0d16001985 */ /* 0x0001e2000c101904 */
[----:B------:R-:W-:-:S13]  /*4a80*/  ISETP.NE.AND P1, PT, R27, RZ, PT ;  /* 0x000000ff1b00720c */ /* 0x000fda0003f25270 */
[----:B0-----:R-:W-:Y:S05]  /*4a90*/  @!P1 BRA `(.L_x_92) ;  /* 0x0000000800289947 */ /* 0x001fea0003800000 */
[----:B------:R-:W0:Y:S01]  /*4aa0*/  LDC.64 R10, c[0x0][0x388] ;  /* 0x0000e200ff0a7b82 */ /* 0x000e220000000a00 */
[----:B------:R-:W-:Y:S01]  /*4ab0*/  BSSY.RECONVERGENT B2, `(.L_x_93) ;  /* 0x0000087000027945 */ /* 0x000fe20003800200 */
.L_x_94:
[----:B------:R-:W-:Y:S01]  /*4ac0*/  R2UR UR4, R18 ;  /* 0x00000000120472ca */ /* 0x000fe200000e0000 */
[----:B0-----:R-:W-:Y:S01]  /*4ad0*/  IMAD.WIDE R20, R8, 0x4, R10 ;  /* 0x0000000408147825 */ /* 0x001fe200078e020a */
[----:B------:R-:W-:-:S13]  /*4ae0*/  R2UR UR5, R19 ;  /* 0x00000000130572ca */ /* 0x000fda00000e0000 */
[----:B--2---:R-:W2:Y:S01]  /*4af0*/  LDG.E R9, desc[UR4][R20.64] ;  /* 0x0000000414097981 */ /* 0x004ea2000c1e1900 */
[----:B------:R-:W-:Y:S02]  /*4b00*/  IMAD.MOV.U32 R12, RZ, RZ, R28 ;  /* 0x000000ffff0c7224 */ /* 0x000fe400078e001c */
[----:B------:R-:W-:Y:S01]  /*4b10*/  IMAD.MOV.U32 R13, RZ, RZ, R33 ;  /* 0x000000ffff0d7224 */ /* 0x000fe200078e0021 */
[----:B--2---:R-:W-:-:S13]  /*4b20*/  ISETP.GE.AND P1, PT, R9, 0x1, PT ;  /* 0x000000010900780c */ /* 0x004fda0003f26270 */
[----:B------:R-:W-:Y:S02]  /*4b30*/  @P1 R2UR UR4, R18 ;  /* 0x00000000120412ca */ /* 0x000fe400000e0000 */
[----:B------:R-:W-:-:S13]  /*4b40*/  @P1 R2UR UR5, R19 ;  /* 0x00000000130512ca */ /* 0x000fda00000e0000 */
[----:B------:R-:W2:Y:S01]  /*4b50*/  @P1 LD.E R9, desc[UR4][R12.64+-0x10] ;  /* 0xfffff0040c091980 */ /* 0x000ea2000c101900 */
[----:B------:R-:W-:Y:S01]  /*4b60*/  @P1 R2UR UR6, R18 ;  /* 0x00000000120612ca */ /* 0x000fe200000e0000 */
[----:B------:R-:W-:Y:S01]  /*4b70*/  IMAD.MOV.U32 R14, RZ, RZ, R30 ;  /* 0x000000ffff0e7224 */ /* 0x000fe200078e001e */
[----:B------:R-:W-:Y:S01]  /*4b80*/  @P1 R2UR UR7, R19 ;  /* 0x00000000130712ca */ /* 0x000fe200000e0000 */
[----:B------:R-:W-:Y:S02]  /*4b90*/  IMAD.MOV.U32 R15, RZ, RZ, R35 ;  /* 0x000000ffff0f7224 */ /* 0x000fe400078e0023 */
[----:B--2---:R-:W-:-:S05]  /*4ba0*/  @P1 VIADD R31, R9, 0xffffffff ;  /* 0xffffffff091f1836 */ /* 0x004fca0000000000 */
[----:B------:R0:W-:Y:S01]  /*4bb0*/  @P1 ST.E desc[UR4][R12.64+-0x10], R31 ;  /* 0xfffff01f0c001985 */ /* 0x0001e2000c101904 */
[----:B------:R-:W1:Y:S04]  /*4bc0*/  LDCU UR4, c[0x0][0x394] ;  /* 0x00007280ff0477ac */ /* 0x000e680008000800 */
[----:B------:R-:W2:Y:S01]  /*4bd0*/  @P1 LD.E R28, desc[UR6][R14.64+-0x10] ;  /* 0xfffff0060e1c1980 */ /* 0x000ea2000c101900 */
[----:B------:R-:W-:Y:S02]  /*4be0*/  R2UR UR8, R18 ;  /* 0x00000000120872ca */ /* 0x000fe400000e0000 */
[----:B------:R-:W-:Y:S01]  /*4bf0*/  R2UR UR9, R19 ;  /* 0x00000000130972ca */ /* 0x000fe200000e0000 */
[----:B-1----:R-:W-:Y:S02]  /*4c00*/  IMAD.U32 R9, RZ, RZ, UR4 ;  /* 0x00000004ff097e24 */ /* 0x002fe4000f8e00ff */
[----:B--2---:R-:W-:-:S02]  /*4c10*/  @P1 VIADD R33, R28, 0x1 ;  /* 0x000000011c211836 */ /* 0x004fc40000000000 */
[----:B------:R-:W-:-:S03]  /*4c20*/  IMAD.WIDE.U32 R28, R9, 0x4, R20 ;  /* 0x00000004091c7825 */ /* 0x000fc600078e0014 */
        /* <DEDUP_REMOVED lines=100> */
[----:B------:R-:W0:Y:S01]  /*5270*/  @P1 LD.E R28, desc[UR6][R14.64+0xc] ;  /* 0x00000c060e1c1980 */ /* 0x000e22000c101900 */
[----:B------:R-:W-:Y:S02]  /*5280*/  VIADD R27, R27, 0x8 ;  /* 0x000000081b1b7836 */ /* 0x000fe40000000000 */
[----:B------:R-:W-:-:S03]  /*5290*/  IMAD R8, R9, 0x8, R8 ;  /* 0x0000000809087824 */ /* 0x000fc600078e0208 */
[----:B------:R-:W-:Y:S01]  /*52a0*/  ISETP.NE.AND P3, PT, R27, RZ, PT ;  /* 0x000000ff1b00720c */ /* 0x000fe20003f65270 */
[----:B0-----:R-:W-:Y:S01]  /*52b0*/  @P1 VIADD R31, R28, 0x1 ;  /* 0x000000011c1f1836 */ /* 0x001fe20000000000 */
[----:B------:R-:W-:-:S04]  /*52c0*/  IADD3 R28, P2, PT, R12, 0x20, RZ ;  /* 0x000000200c1c7810 */ /* 0x000fc80007f5e0ff */
[----:B------:R2:W-:Y:S01]  /*52d0*/  @P1 ST.E desc[UR4][R14.64+0xc], R31 ;  /* 0x00000c1f0e001985 */ /* 0x0005e2000c101904 */
[----:B------:R-:W-:Y:S01]  /*52e0*/  IADD3 R30, P1, PT, R14, 0x20, RZ ;  /* 0x000000200e1e7810 */ /* 0x000fe20007f3e0ff */
[----:B-1----:R-:W-:-:S04]  /*52f0*/  IMAD.X R33, RZ, RZ, R13, P2 ;  /* 0x000000ffff217224 */ /* 0x002fc800010e060d */
[----:B------:R-:W-:Y:S01]  /*5300*/  IMAD.X R35, RZ, RZ, R15, P1 ;  /* 0x000000ffff237224 */ /* 0x000fe200008e060f */
[----:B------:R-:W-:Y:S07]  /*5310*/  @P3 BRA `(.L_x_94) ;  /* 0xfffffff400e83947 */ /* 0x000fee000383ffff */
[----:B------:R-:W-:Y:S05]  /*5320*/  BSYNC.RECONVERGENT B2 ;  /* 0x0000000000027941 */ /* 0x000fea0003800200 */
.L_x_93:
[----:B------:R-:W-:-:S07]  /*5330*/  IMAD.MOV.U32 R11, RZ, RZ, R4 ;  /* 0x000000ffff0b7224 */ /* 0x000fce00078e0004 */
.L_x_92:
[----:B------:R-:W-:Y:S05]  /*5340*/  BSYNC.RECONVERGENT B1 ;  /* 0x0000000000017941 */ /* 0x000fea0003800200 */
.L_x_91:
[----:B------:R-:W-:Y:S01]  /*5350*/  ISETP.NE.AND P1, PT, R0, RZ, PT ;  /* 0x000000ff0000720c */ /* 0x000fe20003f25270 */
[----:B------:R-:W-:-:S12]  /*5360*/  BSSY.RECONVERGENT B1, `(.L_x_95) ;  /* 0x0000096000017945 */ /* 0x000fd80003800200 */
[----:B------:R-:W-:Y:S05]  /*5370*/  @!P1 BRA `(.L_x_96) ;  /* 0x0000000800509947 */ /* 0x000fea0003800000 */
[----:B------:R-:W-:Y:S01]  /*5380*/  VIADD R8, R0, 0xffffffff ;  /* 0xffffffff00087836 */ /* 0x000fe20000000000 */
[----:B------:R-:W-:Y:S04]  /*5390*/  BSSY.RECONVERGENT B2, `(.L_x_97) ;  /* 0x000004d000027945 */ /* 0x000fe80003800200 */
[----:B------:R-:W-:-:S13]  /*53a0*/  ISETP.GE.U32.AND P1, PT, R8, 0x3, PT ;  /* 0x000000030800780c */ /* 0x000fda0003f26070 */
[----:B------:R-:W-:Y:S05]  /*53b0*/  @!P1 BRA `(.L_x_98) ;  /* 0x0000000400289947 */ /* 0x000fea0003800000 */
[----:B--2---:R-:W0:Y:S01]  /*53c0*/  LDC.64 R14, c[0x0][0x388] ;  /* 0x0000e200ff0e7b82 */ /* 0x004e220000000a00 */
[----:B------:R-:W-:Y:S01]  /*53d0*/  R2UR UR4, R18 ;  /* 0x00000000120472ca */ /* 0x000fe200000e0000 */
[----:B-----5:R-:W-:Y:S01]  /*53e0*/  IMAD R13, R11, R9, R6 ;  /* 0x000000090b0d7224 */ /* 0x020fe200078e0206 */
[----:B------:R-:W-:-:S03]  /*53f0*/  R2UR UR5, R19 ;  /* 0x00000000130572ca */ /* 0x000fc600000e0000 */
[----:B0-----:R-:W-:-:S10]  /*5400*/  IMAD.WIDE R14, R13, 0x4, R14 ;  /* 0x000000040d0e7825 */ /* 0x001fd400078e020e */
[----:B------:R-:W2:Y:S02]  /*5410*/  LDG.E R8, desc[UR4][R14.64] ;  /* 0x000000040e087981 */ /* 0x000ea4000c1e1900 */
[----:B--2---:R-:W-:-:S13]  /*5420*/  ISETP.GE.AND P1, PT, R8, 0x1, PT ;  /* 0x000000010800780c */ /* 0x004fda0003f26270 */
[----:B------:R-:W-:Y:S01]  /*5430*/  @P1 R2UR UR4, R18 ;  /* 0x00000000120412ca */ /* 0x000fe200000e0000 */
[----:B------:R-:W-:Y:S01]  /*5440*/  @P1 IMAD.WIDE.U32 R12, R11, 0x4, R24 ;  /* 0x000000040b0c1825 */ /* 0x000fe200078e0018 */
[----:B------:R-:W-:-:S13]  /*5450*/  @P1 R2UR UR5, R19 ;  /* 0x00000000130512ca */ /* 0x000fda00000e0000 */
[----:B------:R-:W2:Y:S01]  /*5460*/  @P1 LD.E R8, desc[UR4][R12.64] ;  /* 0x000000040c081980 */ /* 0x000ea2000c101900 */
[----:B------:R-:W-:Y:S01]  /*5470*/  @P1 R2UR UR6, R18 ;  /* 0x00000000120612ca */ /* 0x000fe200000e0000 */
[----:B------:R-:W-:Y:S01]  /*5480*/  @P1 IMAD.WIDE.U32 R20, R11, 0x4, R22 ;  /* 0x000000040b141825 */ /* 0x000fe200078e0016 */
[----:B------:R-:W-:-:S03]  /*5490*/  @P1 R2UR UR7, R19 ;  /* 0x00000000130712ca */ /* 0x000fc600000e0000 */
[----:B--2---:R-:W-:-:S05]  /*54a0*/  @P1 VIADD R27, R8, 0xffffffff ;  /* 0xffffffff081b1836 */ /* 0x004fca0000000000 */
[----:B------:R0:W-:Y:S05]  /*54b0*/  @P1 ST.E desc[UR4][R12.64], R27 ;  /* 0x0000001b0c001985 */ /* 0x0001ea000c101904 */
        /* <DEDUP_REMOVED lines=8> */
[----:B------:R-:W-:Y:S01]  /*5540*/  @P1 R2UR UR4, R18 ;  /* 0x00000000120412ca */ /* 0x000fe200000e0000 */
[----:B------:R-:W-:Y:S01]  /*5550*/  @P1 IMAD.WIDE.U32 R28, R11, 0x4, R24 ;  /* 0x000000040b1c1825 */ /* 0x000fe200078e0018 */
[----:B------:R-:W-:-:S13]  /*5560*/  @P1 R2UR UR5, R19 ;  /* 0x00000000130512ca */ /* 0x000fda00000e0000 */
[----:B------:R-:W2:Y:S01]  /*5570*/  @P1 LD.E R8, desc[UR4][R28.64+0x4] ;  /* 0x000004041c081980 */ /* 0x000ea2000c101900 */
[----:B------:R-:W-:Y:S01]  /*5580*/  @P1 R2UR UR6, R18 ;  /* 0x00000000120612ca */ /* 0x000fe200000e0000 */
[----:B0-----:R-:W-:Y:S01]  /*5590*/  @P1 IMAD.WIDE.U32 R12, R11, 0x4, R22 ;  /* 0x000000040b0c1825 */ /* 0x001fe200078e0016 */
[----:B------:R-:W-:-:S03]  /*55a0*/  @P1 R2UR UR7, R19 ;  /* 0x00000000130712ca */ /* 0x000fc600000e0000 */
[----:B--2---:R-:W-:-:S05]  /*55b0*/  @P1 VIADD R27, R8, 0xffffffff ;  /* 0xffffffff081b1836 */ /* 0x004fca0000000000 */
[----:B------:R0:W-:Y:S05]  /*55c0*/  @P1 ST.E desc[UR4][R28.64+0x4], R27 ;  /* 0x0000041b1c001985 */ /* 0x0001ea000c101904 */
        /* <DEDUP_REMOVED lines=23> */
[----:B------:R-:W2:Y:S01]  /*5740*/  LDG.E R14, desc[UR6][R14.64] ;  /* 0x000000060e0e7981 */ /* 0x000ea2000c1e1900 */
[----:B------:R-:W-:Y:S01]  /*5750*/  BSSY.RECONVERGENT B3, `(.L_x_99) ;  /* 0x000000f000037945 */ /* 0x000fe20003800200 */
[----:B--2---:R-:W-:-:S13]  /*5760*/  ISETP.GE.AND P1, PT, R14, 0x1, PT ;  /* 0x000000010e00780c */ /* 0x004fda0003f26270 */
[----:B0-----:R-:W-:Y:S05]  /*5770*/  @!P1 BRA `(.L_x_100) ;  /* 0x0000000000309947 */ /* 0x001fea0003800000 */
[----:B------:R-:W-:Y:S01]  /*5780*/  R2UR UR4, R18 ;  /* 0x00000000120472ca */ /* 0x000fe200000e0000 */
[----:B------:R-:W-:Y:S01]  /*5790*/  IMAD.WIDE.U32 R14, R11, 0x4, R24 ;  /* 0x000000040b0e7825 */ /* 0x000fe200078e0018 */
[----:B------:R-:W-:-:S13]  /*57a0*/  R2UR UR5, R19 ;  /* 0x00000000130572ca */ /* 0x000fda00000e0000 */
[----:B------:R-:W2:Y:S01]  /*57b0*/  LD.E R8, desc[UR4][R14.64+0xc] ;  /* 0x00000c040e087980 */ /* 0x000ea2000c101900 */
[----:B------:R-:W-:Y:S01]  /*57c0*/  R2UR UR6, R18 ;  /* 0x00000000120672ca */ /* 0x000fe200000e0000 */
[----:B------:R-:W-:Y:S01]  /*57d0*/  IMAD.WIDE.U32 R12, R11, 0x4, R22 ;  /* 0x000000040b0c7825 */ /* 0x000fe200078e0016 */
[----:B------:R-:W-:-:S03]  /*57e0*/  R2UR UR7, R19 ;  /* 0x00000000130772ca */ /* 0x000fc600000e0000 */
[----:B--2---:R-:W-:-:S05]  /*57f0*/  VIADD R21, R8, 0xffffffff ;  /* 0xffffffff08157836 */ /* 0x004fca0000000000 */
[----:B------:R0:W-:Y:S05]  /*5800*/  ST.E desc[UR4][R14.64+0xc], R21 ;  /* 0x00000c150e007985 */ /* 0x0001ea000c101904 */
[----:B------:R-:W2:Y:S02]  /*5810*/  LD.E R8, desc[UR6][R12.64+0xc] ;  /* 0x00000c060c087980 */ /* 0x000ea4000c101900 */
[----:B--2---:R-:W-:-:S05]  /*5820*/  VIADD R27, R8, 0x1 ;  /* 0x00000001081b7836 */ /* 0x004fca0000000000 */
[----:B------:R0:W-:Y:S02]  /*5830*/  ST.E desc[UR4][R12.64+0xc], R27 ;  /* 0x00000c1b0c007985 */ /* 0x0001e4000c101904 */
.L_x_100:
[----:B------:R-:W-:Y:S05]  /*5840*/  BSYNC.RECONVERGENT B3 ;  /* 0x0000000000037941 */ /* 0x000fea0003800200 */
.L_x_99:
[----:B------:R-:W-:-:S07]  /*5850*/  VIADD R11, R11, 0x4 ;  /* 0x000000040b0b7836 */ /* 0x000fce0000000000 */
.L_x_98:
[----:B------:R-:W-:Y:S05]  /*5860*/  BSYNC.RECONVERGENT B2 ;  /* 0x0000000000027941 */ /* 0x000fea0003800200 */
.L_x_97:
[----:B------:R-:W-:-:S13]  /*5870*/  ISETP.NE.AND P1, PT, R3, RZ, PT ;  /* 0x000000ff0300720c */ /* 0x000fda0003f25270 */
[----:B------:R-:W-:Y:S05]  /*5880*/  @!P1 BRA `(.L_x_96) ;  /* 0x00000004000c9947 */ /* 0x000fea0003800000 */
[----:B------:R-:W-:Y:S01]  /*5890*/  ISETP.NE.AND P1, PT, R3, 0x1, PT ;  /* 0x000000010300780c */ /* 0x000fe20003f25270 */
[----:B------:R-:W-:-:S12]  /*58a0*/  BSSY.RECONVERGENT B2, `(.L_x_101) ;  /* 0x000002a000027945 */ /* 0x000fd80003800200 */
[----:B------:R-:W-:Y:S05]  /*58b0*/  @!P1 BRA `(.L_x_102) ;  /* 0x0000000000a09947 */ /* 0x000fea0003800000 */
[----:B0-2---:R-:W0:Y:S01]  /*58c0*/  LDC.64 R14, c[0x0][0x388] ;  /* 0x0000e200ff0e7b82 */ /* 0x005e220000000a00 */
        /* <DEDUP_REMOVED lines=37> */
.L_x_104:
[----:B------:R-:W-:Y:S05]  /*5b20*/  BSYNC.RECONVERGENT B3 ;  /* 0x0000000000037941 */ /* 0x000fea0003800200 */
.L_x_103:
[----:B------:R-:W-:-:S07]  /*5b30*/  VIADD R11, R11, 0x2 ;  /* 0x000000020b0b7836 */ /* 0x000fce0000000000 */
.L_x_102:
[----:B------:R-:W-:Y:S05]  /*5b40*/  BSYNC.RECONVERGENT B2 ;  /* 0x0000000000027941 */ /* 0x000fea0003800200 */
.L_x_101:
[----:B------:R-:W1:Y:S02]  /*5b50*/  LDCU UR4, c[0x0][0x390] ;  /* 0x00007200ff0477ac */ /* 0x000e640008000800 */
[----:B-1----:R-:W-:-:S09]  /*5b60*/  ULOP3.LUT UP0, URZ, UR4, 0x1, URZ, 0xc0, !UPT ;  /* 0x0000000104ff7892 */ /* 0x002fd2000f80c0ff */
[----:B------:R-:W-:Y:S05]  /*5b70*/  BRA.U !UP0, `(.L_x_96) ;  /* 0x0000000108507547 */ /* 0x000fea000b800000 */
[----:B0-2---:R-:W0:Y:S01]  /*5b80*/  LDC.64 R12, c[0x0][0x388] ;  /* 0x0000e200ff0c7b82 */ /* 0x005e220000000a00 */
[----:B------:R-:W-:Y:S01]  /*5b90*/  R2UR UR4, R18 ;  /* 0x00000000120472ca */ /* 0x000fe200000e0000 */
[----:B-----5:R-:W-:Y:S01]  /*5ba0*/  IMAD R9, R11, R9, R6 ;  /* 0x000000090b097224 */ /* 0x020fe200078e0206 */
[----:B------:R-:W-:-:S03]  /*5bb0*/  R2UR UR5, R19 ;  /* 0x00000000130572ca */ /* 0x000fc600000e0000 */
[----:B0-----:R-:W-:-:S10]  /*5bc0*/  IMAD.WIDE R8, R9, 0x4, R12 ;  /* 0x0000000409087825 */ /* 0x001fd400078e020c */
[----:B------:R-:W2:Y:S02]  /*5bd0*/  LDG.E R8, desc[UR4][R8.64] ;  /* 0x0000000408087981 */ /* 0x000ea4000c1e1900 */
[----:B--2---:R-:W-:-:S13]  /*5be0*/  ISETP.GE.AND P1, PT, R8, 0x1, PT ;  /* 0x000000010800780c */ /* 0x004fda0003f26270 */
[----:B------:R-:W-:Y:S05]  /*5bf0*/  @!P1 BRA `(.L_x_96) ;  /* 0x0000000000309947 */ /* 0x000fea0003800000 */
[----:B------:R-:W-:Y:S01]  /*5c00*/  R2UR UR4, R18 ;  /* 0x00000000120472ca */ /* 0x000fe200000e0000 */
[----:B------:R-:W-:Y:S01]  /*5c10*/  IMAD.WIDE.U32 R8, R11, 0x4, R24 ;  /* 0x000000040b087825 */ /* 0x000fe200078e0018 */
[----:B------:R-:W-:-:S13]  /*5c20*/  R2UR UR5, R19 ;  /* 0x00000000130572ca */ /* 0x000fda00000e0000 */
[----:B------:R-:W2:Y:S01]  /*5c30*/  LD.E R10, desc[UR4][R8.64] ;  /* 0x00000004080a7980 */ /* 0x000ea2000c101900 */
[----:B------:R-:W-:Y:S02]  /*5c40*/  R2UR UR6, R18 ;  /* 0x00000000120672ca */ /* 0x000fe400000e0000 */
[----:B------:R-:W-:Y:S01]  /*5c50*/  R2UR UR7, R19 ;  /* 0x00000000130772ca */ /* 0x000fe200000e0000 */
[----:B--2---:R-:W-:Y:S02]  /*5c60*/  VIADD R13, R10, 0xffffffff ;  /* 0xffffffff0a0d7836 */ /* 0x004fe40000000000 */
[----:B------:R-:W-:-:S03]  /*5c70*/  IMAD.WIDE.U32 R10, R11, 0x4, R22 ;  /* 0x000000040b0a7825 */ /* 0x000fc600078e0016 */
[----:B------:R1:W-:Y:S07]  /*5c80*/  ST.E desc[UR4][R8.64], R13 ;  /* 0x0000000d08007985 */ /* 0x0003ee000c101904 */
[----:B------:R-:W2:Y:S02]  /*5c90*/  LD.E R12, desc[UR6][R10.64] ;  /* 0x000000060a0c7980 */ /* 0x000ea4000c101900 */
[----:B--2---:R-:W-:-:S05]  /*5ca0*/  VIADD R15, R12, 0x1 ;  /* 0x000000010c0f7836 */ /* 0x004fca0000000000 */
[----:B------:R1:W-:Y:S02]  /*5cb0*/  ST.E desc[UR4][R10.64], R15 ;  /* 0x0000000f0a007985 */ /* 0x0003e4000c101904 */
.L_x_96:
[----:B------:R-:W-:Y:S05]  /*5cc0*/  BSYNC.RECONVERGENT B1 ;  /* 0x0000000000017941 */ /* 0x000fea0003800200 */
.L_x_95:
[----:B------:R-:W3:Y:S01]  /*5cd0*/  LDCU UR4, c[0x0][0x390] ;  /* 0x00007200ff0477ac */ /* 0x000ee20008000800 */
[----:B012---:R-:W-:Y:S02]  /*5ce0*/  IMAD.MOV.U32 R13, RZ, RZ, RZ ;  /* 0x000000ffff0d7224 */ /* 0x007fe400078e00ff */
[----:B------:R-:W-:Y:S01]  /*5cf0*/  IMAD.MOV.U32 R21, RZ, RZ, RZ ;  /* 0x000000ffff157224 */ /* 0x000fe200078e00ff */
[----:B---3--:R-:W-:-:S09]  /*5d00*/  UISETP.GE.U32.AND UP0, UPT, UR4, 0x4, UPT ;  /* 0x000000040400788c */ /* 0x008fd2000bf06070 */
[----:B------:R-:W-:Y:S05]  /*5d10*/  BRA.U !UP0, `(.L_x_105) ;  /* 0x0000000508c07547 */ /* 0x000fea000b800000 */
[----:B------:R-:W0:Y:S01]  /*5d20*/  LDC R20, c[0x0][0x394] ;  /* 0x0000e500ff147b82 */ /* 0x000e220000000800 */
[----:B------:R-:W-:Y:S01]  /*5d30*/  BSSY.RECONVERGENT B1, `(.L_x_106) ;  /* 0x000006d000017945 */ /* 0x000fe20003800200 */
[----:B------:R-:W-:Y:S02]  /*5d40*/  IMAD.MOV.U32 R27, RZ, RZ, RZ ;  /* 0x000000ffff1b7224 */ /* 0x000fe400078e00ff */
[----:B------:R-:W-:-:S04]  /*5d50*/  IMAD.MOV.U32 R21, RZ, RZ, RZ ;  /* 0x000000ffff157224 */ /* 0x000fc800078e00ff */
[----:B------:R-:W1:Y:S03]  /*5d60*/  LDC.64 R8, c[0x0][0x388] ;  /* 0x0000e200ff087b82 */ /* 0x000e660000000a00 */
.L_x_123:
[----:B------:R-:W-:Y:S01]  /*5d70*/  R2UR UR4, R18 ;  /* 0x00000000120472ca */ /* 0x000fe200000e0000 */
[----:B------:R-:W-:Y:S01]  /*5d80*/  IMAD.WIDE.U32 R10, R27, 0x4, R22 ;  /* 0x000000041b0a7825 */ /* 0x000fe200078e0016 */
[----:B------:R-:W-:-:S13]  /*5d90*/  R2UR UR5, R19 ;  /* 0x00000000130572ca */ /* 0x000fda00000e0000 */
[----:B------:R-:W2:Y:S01]  /*5da0*/  LD.E R12, desc[UR4][R10.64] ;  /* 0x000000040a0c7980 */ /* 0x000ea2000c101900 */
[----:B------:R-:W-:Y:S04]  /*5db0*/  BSSY.RECONVERGENT B2, `(.L_x_107) ;  /* 0x0000015000027945 */ /* 0x000fe80003800200 */
[----:B------:R-:W-:Y:S01]  /*5dc0*/  BSSY.RELIABLE B3, `(.L_x_108) ;  /* 0x000000b000037945 */ /* 0x000fe20003800100 */
[----:B--2---:R-:W-:Y:S01]  /*5dd0*/  ISETP.GE.AND P1, PT, R12, 0x1, PT ;  /* 0x000000010c00780c */ /* 0x004fe20003f26270 */
[----:B------:R-:W-:-:S12]  /*5de0*/  IMAD.WIDE.U32 R12, R27, 0x4, R24 ;  /* 0x000000041b0c7825 */ /* 0x000fd800078e0018 */
[----:B------:R-:W-:Y:S05]  /*5df0*/  @!P1 BRA `(.L_x_109) ;  /* 0x00000000001c9947 */ /* 0x000fea0003800000 */
[----:B------:R-:W-:Y:S02]  /*5e00*/  R2UR UR4, R18 ;  /* 0x00000000120472ca */ /* 0x000fe400000e0000 */
[----:B------:R-:W-:-:S13]  /*5e10*/  R2UR UR5, R19 ;  /* 0x00000000130572ca */ /* 0x000fda00000e0000 */
[----:B------:R-:W2:Y:S01]  /*5e20*/  LD.E R14, desc[UR4][R12.64] ;  /* 0x000000040c0e7980 */ /* 0x000ea2000c101900 */
[----:B------:R-:W-:Y:S01]  /*5e30*/  IMAD.MOV.U32 R28, RZ, RZ, 0x1 ;  /* 0x00000001ff1c7424 */ /* 0x000fe200078e00ff */
[----:B--2---:R-:W-:-:S13]  /*5e40*/  ISETP.GT.AND P1, PT, R14, RZ, PT ;  /* 0x000000ff0e00720c */ /* 0x004fda0003f24270 */
[----:B------:R-:W-:Y:S05]  /*5e50*/  @P1 BREAK.RELIABLE B3 ;  /* 0x0000000000031942 */ /* 0x000fea0003800100 */
[----:B------:R-:W-:Y:S05]  /*5e60*/  @P1 BRA `(.L_x_110) ;  /* 0x0000000000241947 */ /* 0x000fea0003800000 */
.L_x_109:
[----:B------:R-:W-:Y:S05]  /*5e70*/  BSYNC.RELIABLE B3 ;  /* 0x0000000000037941 */ /* 0x000fea0003800100 */
.L_x_108:
[----:B------:R-:W2:Y:S01]  /*5e80*/  LDCU UR4, c[0x0][0x394] ;  /* 0x00007280ff0477ac */ /* 0x000ea20008000800 */
[----:B------:R-:W-:Y:S02]  /*5e90*/  R2UR UR6, R18 ;  /* 0x00000000120672ca */ /* 0x000fe400000e0000 */
[----:B------:R-:W-:Y:S01]  /*5ea0*/  R2UR UR7, R19 ;  /* 0x00000000130772ca */ /* 0x000fe200000e0000 */
[----:B--2--5:R-:W-:-:S04]  /*5eb0*/  IMAD R15, R27, UR4, R6 ;  /* 0x000000041b0f7c24 */ /* 0x024fc8000f8e0206 */
[----:B-1----:R-:W-:-:S08]  /*5ec0*/  IMAD.WIDE R14, R15, 0x4, R8 ;  /* 0x000000040f0e7825 */ /* 0x002fd000078e0208 */
[----:B------:R-:W2:Y:S02]  /*5ed0*/  LDG.E R14, desc[UR6][R14.64] ;  /* 0x000000060e0e7981 */ /* 0x000ea4000c1e1900 */
[----:B--2---:R-:W-:-:S04]  /*5ee0*/  ISETP.GT.AND P1, PT, R14, RZ, PT ;  /* 0x000000ff0e00720c */ /* 0x004fc80003f24270 */
[----:B------:R-:W-:-:S09]  /*5ef0*/  SEL R28, RZ, 0x1, !P1 ;  /* 0x00000001ff1c7807 */ /* 0x000fd20004800000 */
.L_x_110:
[----:B------:R-:W-:Y:S05]  /*5f00*/  BSYNC.RECONVERGENT B2 ;  /* 0x0000000000027941 */ /* 0x000fea0003800200 */
.L_x_107:
[----:B------:R-:W-:Y:S02]  /*5f10*/  R2UR UR4, R18 ;  /* 0x00000000120472ca */ /* 0x000fe400000e0000 */
[----:B------:R-:W-:-:S13]  /*5f20*/  R2UR UR5, R19 ;  /* 0x00000000130572ca */ /* 0x000fda00000e0000 */
[----:B------:R-:W2:Y:S01]  /*5f30*/  LD.E R14, desc[UR4][R10.64+0x4] ;  /* 0x000004040a0e7980 */ /* 0x000ea2000c101900 */
[----:B------:R-:W-:Y:S04]  /*5f40*/  BSSY.RECONVERGENT B2, `(.L_x_111) ;  /* 0x0000014000027945 */ /* 0x000fe80003800200 */
[----:B------:R-:W-:Y:S01]  /*5f50*/  BSSY.RELIABLE B3, `(.L_x_112) ;  /* 0x000000a000037945 */ /* 0x000fe20003800100 */
[----:B--2---:R-:W-:-:S13]  /*5f60*/  ISETP.GE.AND P1, PT, R14, 0x1, PT ;  /* 0x000000010e00780c */ /* 0x004fda0003f26270 */
        /* <DEDUP_REMOVED lines=8> */
.L_x_113:
[----:B------:R-:W-:Y:S05]  /*5ff0*/  BSYNC.RELIABLE B3 ;  /* 0x0000000000037941 */ /* 0x000fea0003800100 */
.L_x_112:
[----:B0-----:R-:W-:Y:S01]  /*6000*/  IMAD R15, R27, R20, R20 ;  /* 0x000000141b0f7224 */ /* 0x001fe200078e0214 */
[----:B------:R-:W-:Y:S02]  /*6010*/  R2UR UR4, R18 ;  /* 0x00000000120472ca */ /* 0x000fe400000e0000 */
[----:B------:R-:W-:Y:S01]  /*6020*/  R2UR UR5, R19 ;  /* 0x00000000130572ca */ /* 0x000fe200000e0000 */
[----:B-----5:R-:W-:-:S04]  /*6030*/  IMAD.IADD R15, R6, 0x1, R15 ;  /* 0x00000001060f7824 */ /* 0x020fc800078e020f */
[----:B-1----:R-:W-:-:S08]  /*6040*/  IMAD.WIDE R14, R15, 0x4, R8 ;  /* 0x000000040f0e7825 */ /* 0x002fd000078e0208 */
[----:B------:R-:W2:Y:S02]  /*6050*/  LDG.E R14, desc[UR4][R14.64] ;  /* 0x000000040e0e7981 */ /* 0x000ea4000c1e1900 */
[----:B--2---:R-:W-:-:S04]  /*6060*/  ISETP.GT.AND P1, PT, R14, RZ, PT ;  /* 0x000000ff0e00720c */ /* 0x004fc80003f24270 */
[----:B------:R-:W-:-:S09]  /*6070*/  SEL R29, RZ, 0x1, !P1 ;  /* 0x00000001ff1d7807 */ /* 0x000fd20004800000 */
.L_x_114:
[----:B------:R-:W-:Y:S05]  /*6080*/  BSYNC.RECONVERGENT B2 ;  /* 0x0000000000027941 */ /* 0x000fea0003800200 */
.L_x_111:
[----:B------:R-:W-:Y:S02]  /*6090*/  R2UR UR4, R18 ;  /* 0x00000000120472ca */ /* 0x000fe400000e0000 */
[----:B------:R-:W-:-:S13]  /*60a0*/  R2UR UR5, R19 ;  /* 0x00000000130572ca */ /* 0x000fda00000e0000 */
[----:B------:R-:W2:Y:S01]  /*60b0*/  LD.E R14, desc[UR4][R10.64+0x8] ;  /* 0x000008040a0e7980 */ /* 0x000ea2000c101900 */
[----:B------:R-:W-:Y:S04]  /*60c0*/  BSSY.RECONVERGENT B2, `(.L_x_115) ;  /* 0x0000016000027945 */ /* 0x000fe80003800200 */
[----:B------:R-:W-:Y:S01]  /*60d0*/  BSSY.RELIABLE B3, `(.L_x_116) ;  /* 0x000000b000037945 */ /* 0x000fe20003800100 */
[----:B------:R-:W-:Y:S02]  /*60e0*/  IADD3 R21, PT, PT, R29, R28, R21 ;  /* 0x0000001c1d157210 */ /* 0x000fe40007ffe015 */
        /* <DEDUP_REMOVED lines=9> */
.L_x_117:
[----:B------:R-:W-:Y:S05]  /*6180*/  BSYNC.RELIABLE B3 ;  /* 0x0000000000037941 */ /* 0x000fea0003800100 */
.L_x_116:
[----:B------:R-:W2:Y:S01]  /*6190*/  LDCU UR4, c[0x0][0x394] ;  /* 0x00007280ff0477ac */ /* 0x000ea20008000800 */
[----:B------:R-:W-:Y:S01]  /*61a0*/  VIADD R15, R27, 0x2 ;  /* 0x000000021b0f7836 */ /* 0x000fe20000000000 */
[----:B------:R-:W-:Y:S02]  /*61b0*/  R2UR UR6, R18 ;  /* 0x00000000120672ca */ /* 0x000fe400000e0000 */
[----:B------:R-:W-:Y:S01]  /*61c0*/  R2UR UR7, R19 ;  /* 0x00000000130772ca */ /* 0x000fe200000e0000 */
[----:B--2--5:R-:W-:-:S04]  /*61d0*/  IMAD R15, R15, UR4, R6 ;  /* 0x000000040f0f7c24 */ /* 0x024fc8000f8e0206 */
[----:B-1----:R-:W-:-:S08]  /*61e0*/  IMAD.WIDE R14, R15, 0x4, R8 ;  /* 0x000000040f0e7825 */ /* 0x002fd000078e0208 */
[----:B------:R-:W2:Y:S02]  /*61f0*/  LDG.E R14, desc[UR6][R14.64] ;  /* 0x000000060e0e7981 */ /* 0x000ea4000c1e1900 */
[----:B--2---:R-:W-:-:S04]  /*6200*/  ISETP.GT.AND P1, PT, R14, RZ, PT ;  /* 0x000000ff0e00720c */ /* 0x004fc80003f24270 */
[----:B------:R-:W-:-:S09]  /*6210*/  SEL R28, RZ, 0x1, !P1 ;  /* 0x00000001ff1c7807 */ /* 0x000fd20004800000 */
.L_x_118:
[----:B------:R-:W-:Y:S05]  /*6220*/  BSYNC.RECONVERGENT B2 ;  /* 0x0000000000027941 */ /* 0x000fea0003800200 */
.L_x_115:
        /* <DEDUP_REMOVED lines=14> */
.L_x_121:
[----:B------:R-:W-:Y:S05]  /*6310*/  BSYNC.RELIABLE B3 ;  /* 0x0000000000037941 */ /* 0x000fea0003800100 */
.L_x_120:
        /* <DEDUP_REMOVED lines=9> */
.L_x_122:
[----:B------:R-:W-:Y:S05]  /*63b0*/  BSYNC.RECONVERGENT B2 ;  /* 0x0000000000027941 */ /* 0x000fea0003800200 */
.L_x_119:
[----:B------:R-:W-:Y:S01]  /*63c0*/  VIADD R27, R27, 0x4 ;  /* 0x000000041b1b7836 */ /* 0x000fe20000000000 */
[----:B------:R-:W-:-:S04]  /*63d0*/  IADD3 R21, PT, PT, R14, R28, R21 ;  /* 0x0000001c0e157210 */ /* 0x000fc80007ffe015 */
[----:B------:R-:W-:-:S13]  /*63e0*/  ISETP.NE.AND P1, PT, R27, R5, PT ;  /* 0x000000051b00720c */ /* 0x000fda0003f25270 */
[----:B------:R-:W-:Y:S05]  /*63f0*/  @P1 BRA `(.L_x_123) ;  /* 0xfffffff8005c1947 */ /* 0x000fea000383ffff */
[----:B------:R-:W-:Y:S05]  /*6400*/  BSYNC.RECONVERGENT B1 ;  /* 0x0000000000017941 */ /* 0x000fea0003800200 */
.L_x_106:
[----:B------:R-:W-:-:S07]  /*6410*/  IMAD.MOV.U32 R13, RZ, RZ, R5 ;  /* 0x000000ffff0d7224 */ /* 0x000fce00078e0005 */
.L_x_105:
[----:B------:R-:W-:Y:S01]  /*6420*/  ISETP.NE.AND P1, PT, R3, RZ, PT ;  /* 0x000000ff0300720c */ /* 0x000fe20003f25270 */
[----:B------:R-:W-:-:S12]  /*6430*/  BSSY.RECONVERGENT B1, `(.L_x_124) ;  /* 0x0000058000017945 */ /* 0x000fd80003800200 */
[----:B------:R-:W-:Y:S05]  /*6440*/  @!P1 BRA `(.L_x_125) ;  /* 0x0000000400589947 */ /* 0x000fea0003800000 */
[----:B------:R-:W-:Y:S01]  /*6450*/  R2UR UR4, R18 ;  /* 0x00000000120472ca */ /* 0x000fe200000e0000 */
[----:B-1----:R-:W-:Y:S01]  /*6460*/  IMAD.WIDE.U32 R8, R13, 0x4, R22 ;  /* 0x000000040d087825 */ /* 0x002fe200078e0016 */
        /* <DEDUP_REMOVED lines=9> */
[----:B------:R-:W2:Y:S02]  /*6500*/  LD.E R12, desc[UR4][R10.64] ;  /* 0x000000040a0c7980 */ /* 0x000ea4000c101900 */
[----:B--2---:R-:W-:Y:S01]  /*6510*/  ISETP.GT.AND P1, PT, R12, RZ, PT ;  /* 0x000000ff0c00720c */ /* 0x004fe20003f24270 */
[----:B------:R-:W-:-:S12]  /*6520*/  IMAD.MOV.U32 R12, RZ, RZ, 0x1 ;  /* 0x00000001ff0c7424 */ /* 0x000fd800078e00ff */
[----:B------:R-:W-:Y:S05]  /*6530*/  @P1 BREAK.RELIABLE B3 ;  /* 0x0000000000031942 */ /* 0x000fea0003800100 */
[----:B------:R-:W-:Y:S05]  /*6540*/  @P1 BRA `(.L_x_129) ;  /* 0x0000000000281947 */ /* 0x000fea0003800000 */
.L_x_128:
[----:B------:R-:W-:Y:S05]  /*6550*/  BSYNC.RELIABLE B3 ;  /* 0x0000000000037941 */ /* 0x000fea0003800100 */
.L_x_127:
[----:B------:R-:W1:Y:S01]  /*6560*/  LDC.64 R14, c[0x0][0x388] ;  /* 0x0000e200ff0e7b82 */ /* 0x000e620000000a00 */
        /* <DEDUP_REMOVED lines=8> */
.L_x_129:
[----:B------:R-:W-:Y:S05]  /*65f0*/  BSYNC.RECONVERGENT B2 ;  /* 0x0000000000027941 */ /* 0x000fea0003800200 */
.L_x_126:
[----:B------:R-:W-:Y:S01]  /*6600*/  ISETP.NE.AND P1, PT, R3, 0x1, PT ;  /* 0x000000010300780c */ /* 0x000fe20003f25270 */
[----:B------:R-:W-:-:S12]  /*6610*/  IMAD.IADD R21, R21, 0x1, R12 ;  /* 0x0000000115157824 */ /* 0x000fd800078e020c */
[----:B------:R-:W-:Y:S05]  /*6620*/  @!P1 BRA `(.L_x_125) ;  /* 0x0000000000e09947 */ /* 0x000fea0003800000 */
        /* <DEDUP_REMOVED lines=14> */
.L_x_132:
[----:B------:R-:W-:Y:S05]  /*6710*/  BSYNC.RELIABLE B3 ;  /* 0x0000000000037941 */ /* 0x000fea0003800100 */
.L_x_131:
[----:B------:R-:W1:Y:S01]  /*6720*/  LDC R12, c[0x0][0x394] ;  /* 0x0000e500ff0c7b82 */ /* 0x000e620000000800 */
[----:B------:R-:W-:Y:S02]  /*6730*/  R2UR UR4, R18 ;  /* 0x00000000120472ca */ /* 0x000fe400000e0000 */
[----:B------:R-:W-:-:S05]  /*6740*/  R2UR UR5, R19 ;  /* 0x00000000130572ca */ /* 0x000fca00000e0000 */
[----:B------:R-:W2:Y:S01]  /*6750*/  LDC.64 R14, c[0x0][0x388] ;  /* 0x0000e200ff0e7b82 */ /* 0x000ea20000000a00 */
[----:B-1----:R-:W-:-:S04]  /*6760*/  IMAD R27, R13, R12, R12 ;  /* 0x0000000c0d1b7224 */ /* 0x002fc800078e020c */
[----:B-----5:R-:W-:-:S04]  /*6770*/  IMAD.IADD R27, R6, 0x1, R27 ;  /* 0x00000001061b7824 */ /* 0x020fc800078e021b */
[----:B--2---:R-:W-:-:S06]  /*6780*/  IMAD.WIDE R14, R27, 0x4, R14 ;  /* 0x000000041b0e7825 */ /* 0x004fcc00078e020e */
[----:B------:R-:W2:Y:S02]  /*6790*/  LDG.E R14, desc[UR4][R14.64] ;  /* 0x000000040e0e7981 */ /* 0x000ea4000c1e1900 */
[----:B--2---:R-:W-:-:S04]  /*67a0*/  ISETP.GT.AND P1, PT, R14, RZ, PT ;  /* 0x000000ff0e00720c */ /* 0x004fc80003f24270 */
[----:B------:R-:W-:-:S09]  /*67b0*/  SEL R12, RZ, 0x1, !P1 ;  /* 0x00000001ff0c7807 */ /* 0x000fd20004800000 */
.L_x_133:
[----:B------:R-:W-:Y:S05]  /*67c0*/  BSYNC.RECONVERGENT B2 ;  /* 0x0000000000027941 */ /* 0x000fea0003800200 */
.L_x_130:
        /* <DEDUP_REMOVED lines=17> */
.L_x_136:
[----:B------:R-:W-:Y:S05]  /*68e0*/  BSYNC.RELIABLE B3 ;  /* 0x0000000000037941 */ /* 0x000fea0003800100 */
.L_x_135:
[----:B------:R-:W1:Y:S01]  /*68f0*/  LDC.64 R8, c[0x0][0x388] ;  /* 0x0000e200ff087b82 */ /* 0x000e620000000a00 */
        /* <DEDUP_REMOVED lines=9> */
.L_x_137:
[----:B------:R-:W-:Y:S05]  /*6990*/  BSYNC.RECONVERGENT B2 ;  /* 0x0000000000027941 */ /* 0x000fea0003800200 */
.L_x_134:
[----:B------:R-:W-:-:S07]  /*69a0*/  IMAD.IADD R21, R21, 0x1, R12 ;  /* 0x0000000115157824 */ /* 0x000fce00078e020c */
.L_x_125:
[----:B------:R-:W-:Y:S05]  /*69b0*/  BSYNC.RECONVERGENT B1 ;  /* 0x0000000000017941 */ /* 0x000fea0003800200 */
.L_x_124:
[----:B------:R-:W-:Y:S01]  /*69c0*/  VIMNMX R2, PT, PT, R2, R21, !PT ;  /* 0x0000001502027248 */ /* 0x000fe20007fe0100 */
[----:B------:R-:W-:Y:S06]  /*69d0*/  @P0 BRA `(.L_x_138) ;  /* 0xffffffd400f80947 */ /* 0x000fec000383ffff */
.L_x_90:
[----:B------:R-:W-:Y:S05]  /*69e0*/  BSYNC.RECONVERGENT B0 ;  /* 0x0000000000007941 */ /* 0x000fea0003800200 */
.L_x_89:
[----:B------:R-:W-:Y:S01]  /*69f0*/  MOV R27, 0x8 ;  /* 0x00000008001b7802 */ /* 0x000fe20000000f00 */
[----:B------:R-:W-:Y:S02]  /*6a00*/  IMAD.MOV.U32 R4, RZ, RZ, R24 ;  /* 0x000000ffff047224 */ /* 0x000fe400078e0018 */
[----:B------:R-:W-:Y:S01]  /*6a10*/  IMAD.MOV.U32 R5, RZ, RZ, R25 ;  /* 0x000000ffff057224 */ /* 0x000fe200078e0019 */
[----:B-----5:R2:W3:Y:S06]  /*6a20*/  LDC.64 R6, c[0x4][R27] ;  /* 0x010000001b067b82 */ /* 0x0204ec0000000a00 */
[----:B0-----:R-:W-:-:S07]  /*6a30*/  LEPC R20, `(.L_x_139) ;  /* 0x000000001014794e */ /* 0x001fce0000000000 */
[----:B-123--:R-:W-:Y:S05]  /*6a40*/  CALL.ABS.NOINC R6 ;  /* 0x0000000006007343 */ /* 0x00efea0003c00000 */
.L_x_139:
[----:B------:R0:W1:Y:S01]  /*6a50*/  LDC.64 R6, c[0x4][R27] ;  /* 0x010000001b067b82 */ /* 0x0000620000000a00 */
[----:B------:R-:W-:Y:S02]  /*6a60*/  IMAD.MOV.U32 R4, RZ, RZ, R22 ;  /* 0x000000ffff047224 */ /* 0x000fe400078e0016 */
[----:B------:R-:W-:-:S07]  /*6a70*/  IMAD.MOV.U32 R5, RZ, RZ, R23 ;  /* 0x000000ffff057224 */ /* 0x000fce00078e0017 */
[----:B------:R-:W-:-:S07]  /*6a80*/  LEPC R20, `(.L_x_140) ;  /* 0x000000001014794e */ /* 0x000fce0000000000 */
[----:B01----:R-:W-:Y:S05]  /*6a90*/  CALL.ABS.NOINC R6 ;  /* 0x0000000006007343 */ /* 0x003fea0003c00000 */
.L_x_140:
[----:B------:R-:W0:Y:S01]  /*6aa0*/  LDC.64 R6, c[0x0][0x380] ;  /* 0x0000e000ff067b82 */ /* 0x000e220000000a00 */
[----:B------:R-:W-:Y:S01]  /*6ab0*/  R2UR UR4, R18 ;  /* 0x00000000120472ca */ /* 0x000fe200000e0000 */
[----:B------:R-:W-:Y:S01]  /*6ac0*/  IMAD.MOV.U32 R4, RZ, RZ, R16 ;  /* 0x000000ffff047224 */ /* 0x000fe200078e0010 */
[----:B------:R-:W-:Y:S01]  /*6ad0*/  R2UR UR5, R19 ;  /* 0x00000000130572ca */ /* 0x000fe200000e0000 */
[----:B------:R-:W-:-:S04]  /*6ae0*/  IMAD.MOV.U32 R5, RZ, RZ, R17 ;  /* 0x000000ffff057224 */ /* 0x000fc800078e0011 */
[----:B------:R1:W2:Y:S01]  /*6af0*/  LDC.64 R8, c[0x4][R27] ;  /* 0x010000001b087b82 */ /* 0x0002a20000000a00 */
[----:B0-----:R-:W-:-:S07]  /*6b00*/  IMAD.WIDE.U32 R6, R26, 0x4, R6 ;  /* 0x000000041a067825 */ /* 0x001fce00078e0006 */
[----:B------:R1:W-:Y:S02]  /*6b10*/  STG.E desc[UR4][R6.64], R2 ;  /* 0x0000000206007986 */ /* 0x0003e4000c101904 */
[----:B------:R-:W-:-:S07]  /*6b20*/  LEPC R20, `(.L_x_141) ;  /* 0x000000001014794e */ /* 0x000fce0000000000 */
[----:B-12---:R-:W-:Y:S05]  /*6b30*/  CALL.ABS.NOINC R8 ;  /* 0x0000000008007343 */ /* 0x006fea0003c00000 */
.L_x_141:
[----:B------:R-:W-:Y:S05]  /*6b40*/  EXIT ;  /* 0x000000000000794d */ /* 0x000fea0003800000 */
.L_x_142:
        /* <DEDUP_REMOVED lines=11> */
.L_x_144:


//--------------------- .nv.shared.reserved.0     --------------------------
	.section	.nv.shared.reserved.0,"aw",@nobits
	.weak		__nv_reservedSMEM_offset_0_alias
	.size		__nv_reservedSMEM_offset_0_alias, 0, 64
	.other		__nv_reservedSMEM_offset_0_alias,@"STO_CUDA_RESERVED_SHARED STV_DEFAULT"
__nv_reservedSMEM_offset_0_alias:
	.zero		0
	.zero		64


//--------------------- .nv.constant0._Z13computeStacksiPiS_S_S_ii --------------------------
	.section	.nv.constant0._Z13computeStacksiPiS_S_S_ii,"a",@progbits
	.sectionflags	@""
	.align	4
.nv.constant0._Z13computeStacksiPiS_S_S_ii:
	.zero		944


//--------------------- .nv.constant0._Z26calculateMaximumOpenStacksPiS_iii --------------------------
	.section	.nv.constant0._Z26calculateMaximumOpenStacksPiS_iii,"a",@progbits
	.sectionflags	@""
	.align	4
.nv.constant0._Z26calculateMaximumOpenStacksPiS_iii:
	.zero		924


//--------------------- SYMBOLS --------------------------

	.type		.nv.reservedSmem.offset0,@object
	.size		.nv.reservedSmem.offset0,0x4
	.type		malloc,@function
	.type		free,@function
